// auto-generated by cutlass_sweep.gemm — config: {"arch": "sm_90", "cluster_m": 2, "cluster_n": 1, "dtype": "bf16", "stages": 4, "tile_k": 128, "tile_m": 128, "tile_n": 64}
#include "cutlass/cutlass.h"
#include "cutlass/gemm/collective/collective_builder.hpp"
#include "cutlass/gemm/device/gemm_universal_adapter.h"
#include "cutlass/gemm/kernel/gemm_universal.hpp"
#include "cutlass/epilogue/collective/collective_builder.hpp"

using ElemA = cutlass::bfloat16_t;
using ElemB = cutlass::bfloat16_t;
using ElemCD = cutlass::bfloat16_t;
using Acc  = float;
using TileShape    = cute::Shape<cute::_128, cute::_64, cute::_128>;
using ClusterShape = cute::Shape<cute::_2, cute::_1, cute::_1>;

using CollectiveEpilogue = typename cutlass::epilogue::collective::CollectiveBuilder<
    cutlass::arch::Sm90, cutlass::arch::OpClassTensorOp,
    TileShape, ClusterShape,
    cutlass::epilogue::collective::EpilogueTileAuto,
    Acc, Acc,
    ElemCD, cutlass::layout::RowMajor, 128 / cutlass::sizeof_bits<ElemCD>::value,
    ElemCD, cutlass::layout::RowMajor, 128 / cutlass::sizeof_bits<ElemCD>::value,
    cutlass::epilogue::collective::EpilogueScheduleAuto
  >::CollectiveOp;

using CollectiveMainloop = typename cutlass::gemm::collective::CollectiveBuilder<
    cutlass::arch::Sm90, cutlass::arch::OpClassTensorOp,
    ElemA, cutlass::layout::RowMajor, 128 / cutlass::sizeof_bits<ElemA>::value,
    ElemB, cutlass::layout::ColumnMajor, 128 / cutlass::sizeof_bits<ElemB>::value,
    Acc,
    TileShape, ClusterShape,
    cutlass::gemm::collective::StageCount<4>,
    cutlass::gemm::collective::KernelScheduleAuto
  >::CollectiveOp;

using GemmKernel = cutlass::gemm::kernel::GemmUniversal<
    cute::Shape<int,int,int,int>,
    CollectiveMainloop,
    CollectiveEpilogue
>;
using Gemm = cutlass::gemm::device::GemmUniversalAdapter<GemmKernel>;

// Force the device kernel symbol into the cubin without needing a host main.
auto* _anchor = &cutlass::device_kernel<GemmKernel>;


// ===== COMPILED SASS (sm_90a) =====

	.target	sm_90a

	.elftype	@"ET_EXEC"


//--------------------- .note.nv.tkinfo           --------------------------
	.section	.note.nv.tkinfo,"",@"SHT_NOTE"
	.sectionflags	@"SHF_NOTE_NV_TKINFO"
	.tkinfo
        /*0018*/ 	.word	0x00000002
        /*0030*/ 	.string	""
        /*0030*/ 	.string	"ptxas"
        /*0030*/ 	.string	"Cuda compilation tools, release 13.0, V13.0.88"
        /*0030*/ 	.string	"Build cuda_13.0.r13.0/compiler.36424714_0"
        /*0030*/ 	.string	"-arch sm_90a -m 64 "



//--------------------- .note.nv.cuinfo           --------------------------
	.section	.note.nv.cuinfo,"",@"SHT_NOTE"
	.sectionflags	@"SHF_NOTE_NV_CUINFO"
        /*0018*/ 	.short	0x0002
        /*001a*/ 	.short	0x005a
        /*001c*/ 	.short	0x0082
	.zero		2


//--------------------- .nv.info                  --------------------------
	.section	.nv.info,"",@"SHT_CUDA_INFO"
	.align	4


	//----- nvinfo : EIATTR_REGCOUNT
	.align		4
        /*0000*/ 	.byte	0x04, 0x2f
        /*0002*/ 	.short	(.L_15 - .L_14)
	.align		4
.L_14:
        /*0004*/ 	.word	index@(_ZN7cutlass13device_kernelINS_4gemm6kernel13GemmUniversalIN4cute5tupleIJiiiiEEENS1_10collective13CollectiveMmaINS1_34MainloopSm90TmaGmmaWarpSpecializedILi4ENS5_IJNS4_1CILi2EEENSA_ILi1EEESC_EEENS1_35KernelTmaWarpSpecializedCooperativeEEENS5_IJNSA_ILi128EEENSA_ILi64EEESG_EEENS_10bfloat16_tENS5_IJlSC_lEEESJ_SK_NS4_8TiledMMAINS4_8MMA_AtomIJNS4_4SM904GMMA27MMA_64x64x16_F32BF16BF16_SSILNSO_5MajorE0ELSQ_0ELNSO_7ScaleInE1ELSR_1EEEEEENS4_6LayoutISD_NS5_IJSC_NSA_ILi0EEESV_EEEEENS5_IJNS4_10UnderscoreESY_SY_EEEEENS4_13SM90_TMA_LOADENS4_14ComposedLayoutINS4_7SwizzleILi3ELi4ELi3EEENS4_18smem_ptr_flag_bitsILi16EEENSU_INS5_IJNSA_ILi8EEESH_EEENS5_IJSH_SC_EEEEEEEvNS4_8identityENS4_23SM90_TMA_LOAD_MULTICASTES1B_vS1C_EENS_8epilogue10collective6detail29Sm90TmaWarpSpecializedAdapterINS1G_15DefaultEpilogueISJ_SK_SK_NS1F_6thread17LinearCombinationISJ_Li1EffLNS1K_9ScaleType4KindE0ELNS_15FloatRoundStyleE2ESJ_EENS1_15EpilogueDefaultEEEEEvvEEEEvNT_6ParamsE)
        /*0008*/ 	.word	0x000000a8


	//----- nvinfo : EIATTR_FRAME_SIZE
	.align		4
.L_15:
        /*000c*/ 	.byte	0x04, 0x11
        /*000e*/ 	.short	(.L_17 - .L_16)
	.align		4
.L_16:
        /*0010*/ 	.word	index@(_ZN7cutlass13device_kernelINS_4gemm6kernel13GemmUniversalIN4cute5tupleIJiiiiEEENS1_10collective13CollectiveMmaINS1_34MainloopSm90TmaGmmaWarpSpecializedILi4ENS5_IJNS4_1CILi2EEENSA_ILi1EEESC_EEENS1_35KernelTmaWarpSpecializedCooperativeEEENS5_IJNSA_ILi128EEENSA_ILi64EEESG_EEENS_10bfloat16_tENS5_IJlSC_lEEESJ_SK_NS4_8TiledMMAINS4_8MMA_AtomIJNS4_4SM904GMMA27MMA_64x64x16_F32BF16BF16_SSILNSO_5MajorE0ELSQ_0ELNSO_7ScaleInE1ELSR_1EEEEEENS4_6LayoutISD_NS5_IJSC_NSA_ILi0EEESV_EEEEENS5_IJNS4_10UnderscoreESY_SY_EEEEENS4_13SM90_TMA_LOADENS4_14ComposedLayoutINS4_7SwizzleILi3ELi4ELi3EEENS4_18smem_ptr_flag_bitsILi16EEENSU_INS5_IJNSA_ILi8EEESH_EEENS5_IJSH_SC_EEEEEEEvNS4_8identityENS4_23SM90_TMA_LOAD_MULTICASTES1B_vS1C_EENS_8epilogue10collective6detail29Sm90TmaWarpSpecializedAdapterINS1G_15DefaultEpilogueISJ_SK_SK_NS1F_6thread17LinearCombinationISJ_Li1EffLNS1K_9ScaleType4KindE0ELNS_15FloatRoundStyleE2ESJ_EENS1_15EpilogueDefaultEEEEEvvEEEEvNT_6ParamsE)
        /*0014*/ 	.word	0x00000000


	//----- nvinfo : EIATTR_MIN_STACK_SIZE
	.align		4
.L_17:
        /*0018*/ 	.byte	0x04, 0x12
        /*001a*/ 	.short	(.L_19 - .L_18)
	.align		4
.L_18:
        /*001c*/ 	.word	index@(_ZN7cutlass13device_kernelINS_4gemm6kernel13GemmUniversalIN4cute5tupleIJiiiiEEENS1_10collective13CollectiveMmaINS1_34MainloopSm90TmaGmmaWarpSpecializedILi4ENS5_IJNS4_1CILi2EEENSA_ILi1EEESC_EEENS1_35KernelTmaWarpSpecializedCooperativeEEENS5_IJNSA_ILi128EEENSA_ILi64EEESG_EEENS_10bfloat16_tENS5_IJlSC_lEEESJ_SK_NS4_8TiledMMAINS4_8MMA_AtomIJNS4_4SM904GMMA27MMA_64x64x16_F32BF16BF16_SSILNSO_5MajorE0ELSQ_0ELNSO_7ScaleInE1ELSR_1EEEEEENS4_6LayoutISD_NS5_IJSC_NSA_ILi0EEESV_EEEEENS5_IJNS4_10UnderscoreESY_SY_EEEEENS4_13SM90_TMA_LOADENS4_14ComposedLayoutINS4_7SwizzleILi3ELi4ELi3EEENS4_18smem_ptr_flag_bitsILi16EEENSU_INS5_IJNSA_ILi8EEESH_EEENS5_IJSH_SC_EEEEEEEvNS4_8identityENS4_23SM90_TMA_LOAD_MULTICASTES1B_vS1C_EENS_8epilogue10collective6detail29Sm90TmaWarpSpecializedAdapterINS1G_15DefaultEpilogueISJ_SK_SK_NS1F_6thread17LinearCombinationISJ_Li1EffLNS1K_9ScaleType4KindE0ELNS_15FloatRoundStyleE2ESJ_EENS1_15EpilogueDefaultEEEEEvvEEEEvNT_6ParamsE)
        /*0020*/ 	.word	0x00000000
.L_19:


//--------------------- .nv.compat                --------------------------
	.section	.nv.compat,"",@"SHT_CUDA_COMPAT_INFO"
	.align	4
        /*0000*/ 	.byte	0x02, 0x09, 0x01, 0x00, 0x02, 0x02, 0x04, 0x00, 0x02, 0x05, 0x05, 0x00, 0x03, 0x07, 0x01, 0x01
        /*0010*/ 	.byte	0x02, 0x03, 0x01, 0x00, 0x02, 0x06, 0x01, 0x00, 0x04, 0x0b, 0x08, 0x00, 0x00, 0x00, 0x00, 0x00
        /*0020*/ 	.byte	0x00, 0x00, 0x00, 0x00


//--------------------- .nv.info._ZN7cutlass13device_kernelINS_4gemm6kernel13GemmUniversalIN4cute5tupleIJiiiiEEENS1_10collective13CollectiveMmaINS1_34MainloopSm90TmaGmmaWarpSpecializedILi4ENS5_IJNS4_1CILi2EEENSA_ILi1EEESC_EEENS1_35KernelTmaWarpSpecializedCooperativeEEENS5_IJNSA_ILi128EEENSA_ILi64EEESG_EEENS_10bfloat16_tENS5_IJlSC_lEEESJ_SK_NS4_8TiledMMAINS4_8MMA_AtomIJNS4_4SM904GMMA27MMA_64x64x16_F32BF16BF16_SSILNSO_5MajorE0ELSQ_0ELNSO_7ScaleInE1ELSR_1EEEEEENS4_6LayoutISD_NS5_IJSC_NSA_ILi0EEESV_EEEEENS5_IJNS4_10UnderscoreESY_SY_EEEEENS4_13SM90_TMA_LOADENS4_14ComposedLayoutINS4_7SwizzleILi3ELi4ELi3EEENS4_18smem_ptr_flag_bitsILi16EEENSU_INS5_IJNSA_ILi8EEESH_EEENS5_IJSH_SC_EEEEEEEvNS4_8identityENS4_23SM90_TMA_LOAD_MULTICASTES1B_vS1C_EENS_8epilogue10collective6detail29Sm90TmaWarpSpecializedAdapterINS1G_15DefaultEpilogueISJ_SK_SK_NS1F_6thread17LinearCombinationISJ_Li1EffLNS1K_9ScaleType4KindE0ELNS_15FloatRoundStyleE2ESJ_EENS1_15EpilogueDefaultEEEEEvvEEEEvNT_6ParamsE --------------------------
	.section	.nv.info._ZN7cutlass13device_kernelINS_4gemm6kernel13GemmUniversalIN4cute5tupleIJiiiiEEENS1_10collective13CollectiveMmaINS1_34MainloopSm90TmaGmmaWarpSpecializedILi4ENS5_IJNS4_1CILi2EEENSA_ILi1EEESC_EEENS1_35KernelTmaWarpSpecializedCooperativeEEENS5_IJNSA_ILi128EEENSA_ILi64EEESG_EEENS_10bfloat16_tENS5_IJlSC_lEEESJ_SK_NS4_8TiledMMAINS4_8MMA_AtomIJNS4_4SM904GMMA27MMA_64x64x16_F32BF16BF16_SSILNSO_5MajorE0ELSQ_0ELNSO_7ScaleInE1ELSR_1EEEEEENS4_6LayoutISD_NS5_IJSC_NSA_ILi0EEESV_EEEEENS5_IJNS4_10UnderscoreESY_SY_EEEEENS4_13SM90_TMA_LOADENS4_14ComposedLayoutINS4_7SwizzleILi3ELi4ELi3EEENS4_18smem_ptr_flag_bitsILi16EEENSU_INS5_IJNSA_ILi8EEESH_EEENS5_IJSH_SC_EEEEEEEvNS4_8identityENS4_23SM90_TMA_LOAD_MULTICASTES1B_vS1C_EENS_8epilogue10collective6detail29Sm90TmaWarpSpecializedAdapterINS1G_15DefaultEpilogueISJ_SK_SK_NS1F_6thread17LinearCombinationISJ_Li1EffLNS1K_9ScaleType4KindE0ELNS_15FloatRoundStyleE2ESJ_EENS1_15EpilogueDefaultEEEEEvvEEEEvNT_6ParamsE,"",@"SHT_CUDA_INFO"
	.sectionflags	@""
	.align	4


	//----- nvinfo : EIATTR_CUDA_API_VERSION
	.align		4
        /*0000*/ 	.byte	0x04, 0x37
        /*0002*/ 	.short	(.L_21 - .L_20)
.L_20:
        /*0004*/ 	.word	0x00000082


	//----- nvinfo : EIATTR_KPARAM_INFO
	.align		4
.L_21:
        /*0008*/ 	.byte	0x04, 0x17
        /*000a*/ 	.short	(.L_23 - .L_22)
.L_22:
        /*000c*/ 	.word	0x00000000
        /*0010*/ 	.short	0x0000
        /*0012*/ 	.short	0x0070
        /*0014*/ 	.byte	0x00, 0xf0, 0x01, 0x10


	//----- nvinfo : EIATTR_SPARSE_MMA_MASK
	.align		4
.L_23:
        /*0018*/ 	.byte	0x03, 0x50
        /*001a*/ 	.short	0x0000


	//----- nvinfo : EIATTR_MAXREG_COUNT
	.align		4
        /*001c*/ 	.byte	0x03, 0x1b
        /*001e*/ 	.short	0x00a8


	//----- nvinfo : EIATTR_NUM_BARRIERS
	.align		4
        /*0020*/ 	.byte	0x02, 0x4c
        /*0022*/ 	.byte	0x01
	.zero		1


	//----- nvinfo : EIATTR_EXTERNS
	.align		4
        /*0024*/ 	.byte	0x04, 0x0f
        /*0026*/ 	.short	(.L_25 - .L_24)


	//   ....[0]....
	.align		4
.L_24:
        /*0028*/ 	.word	index@(__assertfail)


	//----- nvinfo : EIATTR_MERCURY_ISA_VERSION
	.align		4
.L_25:
        /*002c*/ 	.byte	0x03, 0x5f
        /*002e*/ 	.short	0x0101


	//----- nvinfo : EIATTR_INT_WARP_WIDE_INSTR_OFFSETS
	.align		4
        /*0030*/ 	.byte	0x04, 0x31
        /*0032*/ 	.short	(.L_27 - .L_26)


	//   ....[0]....
.L_26:
        /*0034*/ 	.word	0x00000490


	//   ....[1]....
        /*0038*/ 	.word	0x000004c0


	//   ....[2]....
        /*003c*/ 	.word	0x00000680


	//   ....[3]....
        /*0040*/ 	.word	0x00002280


	//----- nvinfo : EIATTR_COOP_GROUP_MASK_REGIDS
	.align		4
.L_27:
        /*0044*/ 	.byte	0x04, 0x29
        /*0046*/ 	.short	(.L_29 - .L_28)


	//   ....[0]....
.L_28:
        /*0048*/ 	.word	0xffffffff


	//   ....[1]....
        /*004c*/ 	.word	0xffffffff


	//   ....[2]....
        /*0050*/ 	.word	0xffffffff


	//   ....[3]....
        /*0054*/ 	.word	0xffffffff


	//   ....[4]....
        /*0058*/ 	.word	0xffffffff


	//   ....[5]....
        /*005c*/ 	.word	0xffffffff


	//----- nvinfo : EIATTR_COOP_GROUP_INSTR_OFFSETS
	.align		4
.L_29:
        /*0060*/ 	.byte	0x04, 0x28
        /*0062*/ 	.short	(.L_31 - .L_30)


	//   ....[0]....
.L_30:
        /*0064*/ 	.word	0x00000060


	//   ....[1]....
        /*0068*/ 	.word	0x00000070


	//   ....[2]....
        /*006c*/ 	.word	0x00000130


	//   ....[3]....
        /*0070*/ 	.word	0x000002d0


	//   ....[4]....
        /*0074*/ 	.word	0x00000800


	//   ....[5]....
        /*0078*/ 	.word	0x00001480


	//----- nvinfo : EIATTR_REG_RECONFIG
	.align		4
.L_31:
        /*007c*/ 	.byte	0x01, 0x54
	.zero		2


	//----- nvinfo : EIATTR_SYSCALL_OFFSETS
	.align		4
        /*0080*/ 	.byte	0x04, 0x46
        /*0082*/ 	.short	(.L_33 - .L_32)


	//   ....[0]....
.L_32:
        /*0084*/ 	.word	0x00001670


	//----- nvinfo : EIATTR_MBARRIER_INSTR_OFFSETS
	.align		4
.L_33:
        /*0088*/ 	.byte	0x04, 0x39
        /*008a*/ 	.short	(.L_35 - .L_34)


	//   ....[0]....
.L_34:
        /*008c*/ 	.word	0x00000230
        /*0090*/ 	.word	0x000000ff
        /*0094*/ 	.word	0x00000000
        /*0098*/ 	.short	0x0100
        /*009a*/ 	.byte	0x08
	.zero		1


	//   ....[1]....
        /*009c*/ 	.word	0x00000240
        /*00a0*/ 	.word	0x000000ff
        /*00a4*/ 	.word	0x00000020
        /*00a8*/ 	.short	0x0100
        /*00aa*/ 	.byte	0x08
	.zero		1


	//   ....[2]....
        /*00ac*/ 	.word	0x00000250
        /*00b0*/ 	.word	0x000000ff
        /*00b4*/ 	.word	0x00000008
        /*00b8*/ 	.short	0x0100
        /*00ba*/ 	.byte	0x08
	.zero		1


	//   ....[3]....
        /*00bc*/ 	.word	0x00000260
        /*00c0*/ 	.word	0x000000ff
        /*00c4*/ 	.word	0x00000028
        /*00c8*/ 	.short	0x0100
        /*00ca*/ 	.byte	0x08
	.zero		1


	//   ....[4]....
        /*00cc*/ 	.word	0x00000270
        /*00d0*/ 	.word	0x000000ff
        /*00d4*/ 	.word	0x00000010
        /*00d8*/ 	.short	0x0100
        /*00da*/ 	.byte	0x08
	.zero		1


	//   ....[5]....
        /*00dc*/ 	.word	0x00000280
        /*00e0*/ 	.word	0x000000ff
        /*00e4*/ 	.word	0x00000030
        /*00e8*/ 	.short	0x0100
        /*00ea*/ 	.byte	0x08
	.zero		1


	//   ....[6]....
        /*00ec*/ 	.word	0x00000290
        /*00f0*/ 	.word	0x000000ff
        /*00f4*/ 	.word	0x00000018
        /*00f8*/ 	.short	0x0100
        /*00fa*/ 	.byte	0x08
	.zero		1


	//   ....[7]....
        /*00fc*/ 	.word	0x000002a0
        /*0100*/ 	.word	0x000000ff
        /*0104*/ 	.word	0x00000038
        /*0108*/ 	.short	0x0100
        /*010a*/ 	.byte	0x08
	.zero		1


	//   ....[8]....
        /*010c*/ 	.word	0x00000720
        /*0110*/ 	.word	0x000000ff
        /*0114*/ 	.word	0x00000050
        /*0118*/ 	.short	0x0100
        /*011a*/ 	.byte	0x06
	.zero		1


	//   ....[9]....
        /*011c*/ 	.word	0x000007a0
        /*0120*/ 	.word	0x000000ff
        /*0124*/ 	.word	0x00000058
        /*0128*/ 	.short	0x0100
        /*012a*/ 	.byte	0x06
	.zero		1


	//   ....[10]....
        /*012c*/ 	.word	0x00001730
        /*0130*/ 	.word	0x00000003
        /*0134*/ 	.word	0x00000000
        /*0138*/ 	.short	0x010a
        /*013a*/ 	.byte	0x3f
	.zero		1


	//   ....[11]....
        /*013c*/ 	.word	0x00001790
        /*0140*/ 	.word	0x00000003
        /*0144*/ 	.word	0x00000000
        /*0148*/ 	.short	0x010a
        /*014a*/ 	.byte	0x3f
	.zero		1


	//   ....[12]....
        /*014c*/ 	.word	0x00001cd0
        /*0150*/ 	.word	0x00000005
        /*0154*/ 	.word	0x00000000
        /*0158*/ 	.short	0x010a
        /*015a*/ 	.byte	0x3f
	.zero		1


	//   ....[13]....
        /*015c*/ 	.word	0x00001d10
        /*0160*/ 	.word	0x00000005
        /*0164*/ 	.word	0x00000000
        /*0168*/ 	.short	0x010a
        /*016a*/ 	.byte	0x3f
	.zero		1


	//   ....[14]....
        /*016c*/ 	.word	0x00002130
        /*0170*/ 	.word	0x00000004
        /*0174*/ 	.word	0x00000000
        /*0178*/ 	.short	0x0101
        /*017a*/ 	.byte	0x3f
	.zero		1


	//   ....[15]....
        /*017c*/ 	.word	0x000022f0
        /*0180*/ 	.word	0x00000000
        /*0184*/ 	.word	0x00000000
        /*0188*/ 	.short	0x0101
        /*018a*/ 	.byte	0x3f
	.zero		1


	//   ....[16]....
        /*018c*/ 	.word	0x00005610
        /*0190*/ 	.word	0x00000017
        /*0194*/ 	.word	0x00000020
        /*0198*/ 	.short	0x010a
        /*019a*/ 	.byte	0x3f
	.zero		1


	//   ....[17]....
        /*019c*/ 	.word	0x00005a90
        /*01a0*/ 	.word	0x00000005
        /*01a4*/ 	.word	0x00000058
        /*01a8*/ 	.short	0x0101
        /*01aa*/ 	.byte	0x3f
	.zero		1


	//   ....[18]....
        /*01ac*/ 	.word	0x000061b0
        /*01b0*/ 	.word	0x00000007
        /*01b4*/ 	.word	0x00000000
        /*01b8*/ 	.short	0x010a
        /*01ba*/ 	.byte	0x3f
	.zero		1


	//   ....[19]....
        /*01bc*/ 	.word	0x00006230
        /*01c0*/ 	.word	0x00000006
        /*01c4*/ 	.word	0x00000000
        /*01c8*/ 	.short	0x010a
        /*01ca*/ 	.byte	0x3f
	.zero		1


	//   ....[20]....
        /*01cc*/ 	.word	0x000062c0
        /*01d0*/ 	.word	0x00000007
        /*01d4*/ 	.word	0x00000000
        /*01d8*/ 	.short	0x010a
        /*01da*/ 	.byte	0x3f
	.zero		1


	//   ....[21]....
        /*01dc*/ 	.word	0x00006350
        /*01e0*/ 	.word	0x00000005
        /*01e4*/ 	.word	0x00000000
        /*01e8*/ 	.short	0x010a
        /*01ea*/ 	.byte	0x3f
	.zero		1


	//   ....[22]....
        /*01ec*/ 	.word	0x000063b0
        /*01f0*/ 	.word	0x00000003
        /*01f4*/ 	.word	0x00000000
        /*01f8*/ 	.short	0x010a
        /*01fa*/ 	.byte	0x3f
	.zero		1


	//   ....[23]....
        /*01fc*/ 	.word	0x00006400
        /*0200*/ 	.word	0x00000005
        /*0204*/ 	.word	0x00000000
        /*0208*/ 	.short	0x010a
        /*020a*/ 	.byte	0x3f
	.zero		1


	//   ....[24]....
        /*020c*/ 	.word	0x000064d0
        /*0210*/ 	.word	0x00000017
        /*0214*/ 	.word	0x00000020
        /*0218*/ 	.short	0x010a
        /*021a*/ 	.byte	0x3f
	.zero		1


	//   ....[25]....
        /*021c*/ 	.word	0x000065a0
        /*0220*/ 	.word	0x00000007
        /*0224*/ 	.word	0x00000000
        /*0228*/ 	.short	0x010a
        /*022a*/ 	.byte	0x3f
	.zero		1


	//   ....[26]....
        /*022c*/ 	.word	0x000065f0
        /*0230*/ 	.word	0x00000006
        /*0234*/ 	.word	0x00000000
        /*0238*/ 	.short	0x010a
        /*023a*/ 	.byte	0x3f
	.zero		1


	//   ....[27]....
        /*023c*/ 	.word	0x00006640
        /*0240*/ 	.word	0x00000007
        /*0244*/ 	.word	0x00000000
        /*0248*/ 	.short	0x010a
        /*024a*/ 	.byte	0x3f
	.zero		1


	//----- nvinfo : EIATTR_NUM_MBARRIERS
	.align		4
.L_35:
        /*024c*/ 	.byte	0x03, 0x38
        /*024e*/ 	.short	0x000a


	//----- nvinfo : EIATTR_EXIT_INSTR_OFFSETS
	.align		4
        /*0250*/ 	.byte	0x04, 0x1c
        /*0252*/ 	.short	(.L_37 - .L_36)


	//   ....[0]....
.L_36:
        /*0254*/ 	.word	0x000009d0


	//   ....[1]....
        /*0258*/ 	.word	0x000011e0


	//   ....[2]....
        /*025c*/ 	.word	0x00004d90


	//   ....[3]....
        /*0260*/ 	.word	0x000052f0


	//   ....[4]....
        /*0264*/ 	.word	0x000063a0


	//----- nvinfo : EIATTR_MAX_THREADS
	.align		4
.L_37:
        /*0268*/ 	.byte	0x04, 0x05
        /*026a*/ 	.short	(.L_39 - .L_38)
.L_38:
        /*026c*/ 	.word	0x00000180
        /*0270*/ 	.word	0x00000001
        /*0274*/ 	.word	0x00000001


	//----- nvinfo : EIATTR_CRS_STACK_SIZE
	.align		4
.L_39:
        /*0278*/ 	.byte	0x04, 0x1e
        /*027a*/ 	.short	(.L_41 - .L_40)
.L_40:
        /*027c*/ 	.word	0x00000000


	//----- nvinfo : EIATTR_CBANK_PARAM_SIZE
	.align		4
.L_41:
        /*0280*/ 	.byte	0x03, 0x19
        /*0282*/ 	.short	0x0470


	//----- nvinfo : EIATTR_PARAM_CBANK
	.align		4
        /*0284*/ 	.byte	0x04, 0x0a
        /*0286*/ 	.short	(.L_43 - .L_42)
	.align		4
.L_42:
        /*0288*/ 	.word	index@(.nv.constant0._ZN7cutlass13device_kernelINS_4gemm6kernel13GemmUniversalIN4cute5tupleIJiiiiEEENS1_10collective13CollectiveMmaINS1_34MainloopSm90TmaGmmaWarpSpecializedILi4ENS5_IJNS4_1CILi2EEENSA_ILi1EEESC_EEENS1_35KernelTmaWarpSpecializedCooperativeEEENS5_IJNSA_ILi128EEENSA_ILi64EEESG_EEENS_10bfloat16_tENS5_IJlSC_lEEESJ_SK_NS4_8TiledMMAINS4_8MMA_AtomIJNS4_4SM904GMMA27MMA_64x64x16_F32BF16BF16_SSILNSO_5MajorE0ELSQ_0ELNSO_7ScaleInE1ELSR_1EEEEEENS4_6LayoutISD_NS5_IJSC_NSA_ILi0EEESV_EEEEENS5_IJNS4_10UnderscoreESY_SY_EEEEENS4_13SM90_TMA_LOADENS4_14ComposedLayoutINS4_7SwizzleILi3ELi4ELi3EEENS4_18smem_ptr_flag_bitsILi16EEENSU_INS5_IJNSA_ILi8EEESH_EEENS5_IJSH_SC_EEEEEEEvNS4_8identityENS4_23SM90_TMA_LOAD_MULTICASTES1B_vS1C_EENS_8epilogue10collective6detail29Sm90TmaWarpSpecializedAdapterINS1G_15DefaultEpilogueISJ_SK_SK_NS1F_6thread17LinearCombinationISJ_Li1EffLNS1K_9ScaleType4KindE0ELNS_15FloatRoundStyleE2ESJ_EENS1_15EpilogueDefaultEEEEEvvEEEEvNT_6ParamsE)
        /*028c*/ 	.short	0x0210
        /*028e*/ 	.short	0x0470


	//----- nvinfo : EIATTR_SW_WAR
	.align		4
.L_43:
        /*0290*/ 	.byte	0x04, 0x36
        /*0292*/ 	.short	(.L_45 - .L_44)
.L_44:
        /*0294*/ 	.word	0x00000008
.L_45:


//--------------------- .nv.callgraph             --------------------------
	.section	.nv.callgraph,"",@"SHT_CUDA_CALLGRAPH"
	.align	4
	.sectionentsize	8
	.align		4
        /*0000*/ 	.word	0x00000000
	.align		4
        /*0004*/ 	.word	0xffffffff
	.align		4
        /*0008*/ 	.word	index@(_ZN7cutlass13device_kernelINS_4gemm6kernel13GemmUniversalIN4cute5tupleIJiiiiEEENS1_10collective13CollectiveMmaINS1_34MainloopSm90TmaGmmaWarpSpecializedILi4ENS5_IJNS4_1CILi2EEENSA_ILi1EEESC_EEENS1_35KernelTmaWarpSpecializedCooperativeEEENS5_IJNSA_ILi128EEENSA_ILi64EEESG_EEENS_10bfloat16_tENS5_IJlSC_lEEESJ_SK_NS4_8TiledMMAINS4_8MMA_AtomIJNS4_4SM904GMMA27MMA_64x64x16_F32BF16BF16_SSILNSO_5MajorE0ELSQ_0ELNSO_7ScaleInE1ELSR_1EEEEEENS4_6LayoutISD_NS5_IJSC_NSA_ILi0EEESV_EEEEENS5_IJNS4_10UnderscoreESY_SY_EEEEENS4_13SM90_TMA_LOADENS4_14ComposedLayoutINS4_7SwizzleILi3ELi4ELi3EEENS4_18smem_ptr_flag_bitsILi16EEENSU_INS5_IJNSA_ILi8EEESH_EEENS5_IJSH_SC_EEEEEEEvNS4_8identityENS4_23SM90_TMA_LOAD_MULTICASTES1B_vS1C_EENS_8epilogue10collective6detail29Sm90TmaWarpSpecializedAdapterINS1G_15DefaultEpilogueISJ_SK_SK_NS1F_6thread17LinearCombinationISJ_Li1EffLNS1K_9ScaleType4KindE0ELNS_15FloatRoundStyleE2ESJ_EENS1_15EpilogueDefaultEEEEEvvEEEEvNT_6ParamsE)
	.align		4
        /*000c*/ 	.word	index@(__assertfail)
	.align		4
        /*0010*/ 	.word	0x00000000
	.align		4
        /*0014*/ 	.word	0xfffffffe
	.align		4
        /*0018*/ 	.word	0x00000000
	.align		4
        /*001c*/ 	.word	0xfffffffd
	.align		4
        /*0020*/ 	.word	0x00000000
	.align		4
        /*0024*/ 	.word	0xfffffffc


//--------------------- .nv.constant4             --------------------------
	.section	.nv.constant4,"a",@progbits
	.align	8
	.align		8
.nv.constant4:
        /*0000*/ 	.dword	__assertfail
	.align		8
        /*0008*/ 	.dword	__unnamed_1
	.align		8
        /*0010*/ 	.dword	_ZN39_INTERNAL_75a1dd3b_4_k_cu_29ec1b38_37614cuda3std3__45__cpo5beginE
	.align		8
        /*0018*/ 	.dword	_ZN39_INTERNAL_75a1dd3b_4_k_cu_29ec1b38_37614cuda3std3__45__cpo3endE
	.align		8
        /*0020*/ 	.dword	_ZN39_INTERNAL_75a1dd3b_4_k_cu_29ec1b38_37614cuda3std3__45__cpo6cbeginE
	.align		8
        /*0028*/ 	.dword	_ZN39_INTERNAL_75a1dd3b_4_k_cu_29ec1b38_37614cuda3std3__45__cpo4cendE
	.align		8
        /*0030*/ 	.dword	_ZN39_INTERNAL_75a1dd3b_4_k_cu_29ec1b38_37614cuda3std3__441_GLOBAL__N__75a1dd3b_4_k_cu_29ec1b38_37616ignoreE
	.align		8
        /*0038*/ 	.dword	_ZN39_INTERNAL_75a1dd3b_4_k_cu_29ec1b38_37614cuda3std3__419piecewise_constructE
	.align		8
        /*0040*/ 	.dword	_ZN39_INTERNAL_75a1dd3b_4_k_cu_29ec1b38_37614cuda3std3__48in_placeE
	.align		8
        /*0048*/ 	.dword	_ZN39_INTERNAL_75a1dd3b_4_k_cu_29ec1b38_37614cuda3std6ranges3__45__cpo4swapE
	.align		8
        /*0050*/ 	.dword	_ZN39_INTERNAL_75a1dd3b_4_k_cu_29ec1b38_37614cuda3std6ranges3__45__cpo9iter_moveE
	.align		8
        /*0058*/ 	.dword	_ZN39_INTERNAL_75a1dd3b_4_k_cu_29ec1b38_37614cute7productE
	.align		8
        /*0060*/ 	.dword	_ZN39_INTERNAL_75a1dd3b_4_k_cu_29ec1b38_37614cute1_E
	.align		8
        /*0068*/ 	.dword	$str$22
	.align		8
        /*0070*/ 	.dword	$str$23


//--------------------- .text._ZN7cutlass13device_kernelINS_4gemm6kernel13GemmUniversalIN4cute5tupleIJiiiiEEENS1_10collective13CollectiveMmaINS1_34MainloopSm90TmaGmmaWarpSpecializedILi4ENS5_IJNS4_1CILi2EEENSA_ILi1EEESC_EEENS1_35KernelTmaWarpSpecializedCooperativeEEENS5_IJNSA_ILi128EEENSA_ILi64EEESG_EEENS_10bfloat16_tENS5_IJlSC_lEEESJ_SK_NS4_8TiledMMAINS4_8MMA_AtomIJNS4_4SM904GMMA27MMA_64x64x16_F32BF16BF16_SSILNSO_5MajorE0ELSQ_0ELNSO_7ScaleInE1ELSR_1EEEEEENS4_6LayoutISD_NS5_IJSC_NSA_ILi0EEESV_EEEEENS5_IJNS4_10UnderscoreESY_SY_EEEEENS4_13SM90_TMA_LOADENS4_14ComposedLayoutINS4_7SwizzleILi3ELi4ELi3EEENS4_18smem_ptr_flag_bitsILi16EEENSU_INS5_IJNSA_ILi8EEESH_EEENS5_IJSH_SC_EEEEEEEvNS4_8identityENS4_23SM90_TMA_LOAD_MULTICASTES1B_vS1C_EENS_8epilogue10collective6detail29Sm90TmaWarpSpecializedAdapterINS1G_15DefaultEpilogueISJ_SK_SK_NS1F_6thread17LinearCombinationISJ_Li1EffLNS1K_9ScaleType4KindE0ELNS_15FloatRoundStyleE2ESJ_EENS1_15EpilogueDefaultEEEEEvvEEEEvNT_6ParamsE --------------------------
	.section	.text._ZN7cutlass13device_kernelINS_4gemm6kernel13GemmUniversalIN4cute5tupleIJiiiiEEENS1_10collective13CollectiveMmaINS1_34MainloopSm90TmaGmmaWarpSpecializedILi4ENS5_IJNS4_1CILi2EEENSA_ILi1EEESC_EEENS1_35KernelTmaWarpSpecializedCooperativeEEENS5_IJNSA_ILi128EEENSA_ILi64EEESG_EEENS_10bfloat16_tENS5_IJlSC_lEEESJ_SK_NS4_8TiledMMAINS4_8MMA_AtomIJNS4_4SM904GMMA27MMA_64x64x16_F32BF16BF16_SSILNSO_5MajorE0ELSQ_0ELNSO_7ScaleInE1ELSR_1EEEEEENS4_6LayoutISD_NS5_IJSC_NSA_ILi0EEESV_EEEEENS5_IJNS4_10UnderscoreESY_SY_EEEEENS4_13SM90_TMA_LOADENS4_14ComposedLayoutINS4_7SwizzleILi3ELi4ELi3EEENS4_18smem_ptr_flag_bitsILi16EEENSU_INS5_IJNSA_ILi8EEESH_EEENS5_IJSH_SC_EEEEEEEvNS4_8identityENS4_23SM90_TMA_LOAD_MULTICASTES1B_vS1C_EENS_8epilogue10collective6detail29Sm90TmaWarpSpecializedAdapterINS1G_15DefaultEpilogueISJ_SK_SK_NS1F_6thread17LinearCombinationISJ_Li1EffLNS1K_9ScaleType4KindE0ELNS_15FloatRoundStyleE2ESJ_EENS1_15EpilogueDefaultEEEEEvvEEEEvNT_6ParamsE,"ax",@progbits
	.align	128
.text._ZN7cutlass13device_kernelINS_4gemm6kernel13GemmUniversalIN4cute5tupleIJiiiiEEENS1_10collective13CollectiveMmaINS1_34MainloopSm90TmaGmmaWarpSpecializedILi4ENS5_IJNS4_1CILi2EEENSA_ILi1EEESC_EEENS1_35KernelTmaWarpSpecializedCooperativeEEENS5_IJNSA_ILi128EEENSA_ILi64EEESG_EEENS_10bfloat16_tENS5_IJlSC_lEEESJ_SK_NS4_8TiledMMAINS4_8MMA_AtomIJNS4_4SM904GMMA27MMA_64x64x16_F32BF16BF16_SSILNSO_5MajorE0ELSQ_0ELNSO_7ScaleInE1ELSR_1EEEEEENS4_6LayoutISD_NS5_IJSC_NSA_ILi0EEESV_EEEEENS5_IJNS4_10UnderscoreESY_SY_EEEEENS4_13SM90_TMA_LOADENS4_14ComposedLayoutINS4_7SwizzleILi3ELi4ELi3EEENS4_18smem_ptr_flag_bitsILi16EEENSU_INS5_IJNSA_ILi8EEESH_EEENS5_IJSH_SC_EEEEEEEvNS4_8identityENS4_23SM90_TMA_LOAD_MULTICASTES1B_vS1C_EENS_8epilogue10collective6detail29Sm90TmaWarpSpecializedAdapterINS1G_15DefaultEpilogueISJ_SK_SK_NS1F_6thread17LinearCombinationISJ_Li1EffLNS1K_9ScaleType4KindE0ELNS_15FloatRoundStyleE2ESJ_EENS1_15EpilogueDefaultEEEEEvvEEEEvNT_6ParamsE:
        .type           _ZN7cutlass13device_kernelINS_4gemm6kernel13GemmUniversalIN4cute5tupleIJiiiiEEENS1_10collective13CollectiveMmaINS1_34MainloopSm90TmaGmmaWarpSpecializedILi4ENS5_IJNS4_1CILi2EEENSA_ILi1EEESC_EEENS1_35KernelTmaWarpSpecializedCooperativeEEENS5_IJNSA_ILi128EEENSA_ILi64EEESG_EEENS_10bfloat16_tENS5_IJlSC_lEEESJ_SK_NS4_8TiledMMAINS4_8MMA_AtomIJNS4_4SM904GMMA27MMA_64x64x16_F32BF16BF16_SSILNSO_5MajorE0ELSQ_0ELNSO_7ScaleInE1ELSR_1EEEEEENS4_6LayoutISD_NS5_IJSC_NSA_ILi0EEESV_EEEEENS5_IJNS4_10UnderscoreESY_SY_EEEEENS4_13SM90_TMA_LOADENS4_14ComposedLayoutINS4_7SwizzleILi3ELi4ELi3EEENS4_18smem_ptr_flag_bitsILi16EEENSU_INS5_IJNSA_ILi8EEESH_EEENS5_IJSH_SC_EEEEEEEvNS4_8identityENS4_23SM90_TMA_LOAD_MULTICASTES1B_vS1C_EENS_8epilogue10collective6detail29Sm90TmaWarpSpecializedAdapterINS1G_15DefaultEpilogueISJ_SK_SK_NS1F_6thread17LinearCombinationISJ_Li1EffLNS1K_9ScaleType4KindE0ELNS_15FloatRoundStyleE2ESJ_EENS1_15EpilogueDefaultEEEEEvvEEEEvNT_6ParamsE,@function
        .size           _ZN7cutlass13device_kernelINS_4gemm6kernel13GemmUniversalIN4cute5tupleIJiiiiEEENS1_10collective13CollectiveMmaINS1_34MainloopSm90TmaGmmaWarpSpecializedILi4ENS5_IJNS4_1CILi2EEENSA_ILi1EEESC_EEENS1_35KernelTmaWarpSpecializedCooperativeEEENS5_IJNSA_ILi128EEENSA_ILi64EEESG_EEENS_10bfloat16_tENS5_IJlSC_lEEESJ_SK_NS4_8TiledMMAINS4_8MMA_AtomIJNS4_4SM904GMMA27MMA_64x64x16_F32BF16BF16_SSILNSO_5MajorE0ELSQ_0ELNSO_7ScaleInE1ELSR_1EEEEEENS4_6LayoutISD_NS5_IJSC_NSA_ILi0EEESV_EEEEENS5_IJNS4_10UnderscoreESY_SY_EEEEENS4_13SM90_TMA_LOADENS4_14ComposedLayoutINS4_7SwizzleILi3ELi4ELi3EEENS4_18smem_ptr_flag_bitsILi16EEENSU_INS5_IJNSA_ILi8EEESH_EEENS5_IJSH_SC_EEEEEEEvNS4_8identityENS4_23SM90_TMA_LOAD_MULTICASTES1B_vS1C_EENS_8epilogue10collective6detail29Sm90TmaWarpSpecializedAdapterINS1G_15DefaultEpilogueISJ_SK_SK_NS1F_6thread17LinearCombinationISJ_Li1EffLNS1K_9ScaleType4KindE0ELNS_15FloatRoundStyleE2ESJ_EENS1_15EpilogueDefaultEEEEEvvEEEEvNT_6ParamsE,(.L_x_133 - _ZN7cutlass13device_kernelINS_4gemm6kernel13GemmUniversalIN4cute5tupleIJiiiiEEENS1_10collective13CollectiveMmaINS1_34MainloopSm90TmaGmmaWarpSpecializedILi4ENS5_IJNS4_1CILi2EEENSA_ILi1EEESC_EEENS1_35KernelTmaWarpSpecializedCooperativeEEENS5_IJNSA_ILi128EEENSA_ILi64EEESG_EEENS_10bfloat16_tENS5_IJlSC_lEEESJ_SK_NS4_8TiledMMAINS4_8MMA_AtomIJNS4_4SM904GMMA27MMA_64x64x16_F32BF16BF16_SSILNSO_5MajorE0ELSQ_0ELNSO_7ScaleInE1ELSR_1EEEEEENS4_6LayoutISD_NS5_IJSC_NSA_ILi0EEESV_EEEEENS5_IJNS4_10UnderscoreESY_SY_EEEEENS4_13SM90_TMA_LOADENS4_14ComposedLayoutINS4_7SwizzleILi3ELi4ELi3EEENS4_18smem_ptr_flag_bitsILi16EEENSU_INS5_IJNSA_ILi8EEESH_EEENS5_IJSH_SC_EEEEEEEvNS4_8identityENS4_23SM90_TMA_LOAD_MULTICASTES1B_vS1C_EENS_8epilogue10collective6detail29Sm90TmaWarpSpecializedAdapterINS1G_15DefaultEpilogueISJ_SK_SK_NS1F_6thread17LinearCombinationISJ_Li1EffLNS1K_9ScaleType4KindE0ELNS_15FloatRoundStyleE2ESJ_EENS1_15EpilogueDefaultEEEEEvvEEEEvNT_6ParamsE)
        .other          _ZN7cutlass13device_kernelINS_4gemm6kernel13GemmUniversalIN4cute5tupleIJiiiiEEENS1_10collective13CollectiveMmaINS1_34MainloopSm90TmaGmmaWarpSpecializedILi4ENS5_IJNS4_1CILi2EEENSA_ILi1EEESC_EEENS1_35KernelTmaWarpSpecializedCooperativeEEENS5_IJNSA_ILi128EEENSA_ILi64EEESG_EEENS_10bfloat16_tENS5_IJlSC_lEEESJ_SK_NS4_8TiledMMAINS4_8MMA_AtomIJNS4_4SM904GMMA27MMA_64x64x16_F32BF16BF16_SSILNSO_5MajorE0ELSQ_0ELNSO_7ScaleInE1ELSR_1EEEEEENS4_6LayoutISD_NS5_IJSC_NSA_ILi0EEESV_EEEEENS5_IJNS4_10UnderscoreESY_SY_EEEEENS4_13SM90_TMA_LOADENS4_14ComposedLayoutINS4_7SwizzleILi3ELi4ELi3EEENS4_18smem_ptr_flag_bitsILi16EEENSU_INS5_IJNSA_ILi8EEESH_EEENS5_IJSH_SC_EEEEEEEvNS4_8identityENS4_23SM90_TMA_LOAD_MULTICASTES1B_vS1C_EENS_8epilogue10collective6detail29Sm90TmaWarpSpecializedAdapterINS1G_15DefaultEpilogueISJ_SK_SK_NS1F_6thread17LinearCombinationISJ_Li1EffLNS1K_9ScaleType4KindE0ELNS_15FloatRoundStyleE2ESJ_EENS1_15EpilogueDefaultEEEEEvvEEEEvNT_6ParamsE,@"STO_CUDA_ENTRY STV_DEFAULT"
_ZN7cutlass13device_kernelINS_4gemm6kernel13GemmUniversalIN4cute5tupleIJiiiiEEENS1_10collective13CollectiveMmaINS1_34MainloopSm90TmaGmmaWarpSpecializedILi4ENS5_IJNS4_1CILi2EEENSA_ILi1EEESC_EEENS1_35KernelTmaWarpSpecializedCooperativeEEENS5_IJNSA_ILi128EEENSA_ILi64EEESG_EEENS_10bfloat16_tENS5_IJlSC_lEEESJ_SK_NS4_8TiledMMAINS4_8MMA_AtomIJNS4_4SM904GMMA27MMA_64x64x16_F32BF16BF16_SSILNSO_5MajorE0ELSQ_0ELNSO_7ScaleInE1ELSR_1EEEEEENS4_6LayoutISD_NS5_IJSC_NSA_ILi0EEESV_EEEEENS5_IJNS4_10UnderscoreESY_SY_EEEEENS4_13SM90_TMA_LOADENS4_14ComposedLayoutINS4_7SwizzleILi3ELi4ELi3EEENS4_18smem_ptr_flag_bitsILi16EEENSU_INS5_IJNSA_ILi8EEESH_EEENS5_IJSH_SC_EEEEEEEvNS4_8identityENS4_23SM90_TMA_LOAD_MULTICASTES1B_vS1C_EENS_8epilogue10collective6detail29Sm90TmaWarpSpecializedAdapterINS1G_15DefaultEpilogueISJ_SK_SK_NS1F_6thread17LinearCombinationISJ_Li1EffLNS1K_9ScaleType4KindE0ELNS_15FloatRoundStyleE2ESJ_EENS1_15EpilogueDefaultEEEEEvvEEEEvNT_6ParamsE:
[----:B------:R-:W0:Y:S01]  /*0000*/  LDC R1, c[0x0][0x28] ;  /* 0x00000a00ff017b82 */ /* 0x000e220000000800 */
[----:B------:R-:W1:Y:S01]  /*0010*/  S2R R63, SR_TID.X ;  /* 0x00000000003f7919 */ /* 0x000e620000002100 */
[----:B------:R-:W-:Y:S01]  /*0020*/  ELECT P0, URZ, PT ;  /* 0x00000000003f782f */ /* 0x000fe20003800000 */
[----:B------:R-:W-:Y:S01]  /*0030*/  BSSY B0, `(.L_x_0) ;  /* 0x000000f000007945 */ /* 0x000fe20003800000 */
[--C-:B-1----:R-:W-:Y:S02]  /*0040*/  SHF.R.U32.HI R0, RZ, 0x5, R63.reuse ;  /* 0x00000005ff007819 */ /* 0x102fe4000001163f */
[----:B------:R-:W-:-:S03]  /*0050*/  SHF.R.U32.HI R6, RZ, 0x7, R63 ;  /* 0x00000007ff067819 */ /* 0x000fc6000001163f */
[----:B------:R-:W1:Y:S04]  /*0060*/  SHFL.IDX PT, R3, R0, RZ, 0x1f ;  /* 0x00001fff00037589 */ /* 0x000e6800000e0000 */
[----:B------:R2:W3:Y:S01]  /*0070*/  SHFL.IDX PT, R2, R6, RZ, 0x1f ;  /* 0x00001fff06027589 */ /* 0x0004e200000e0000 */
[----:B-1----:R-:W-:-:S13]  /*0080*/  ISETP.NE.OR P0, PT, R3, RZ, !P0 ;  /* 0x000000ff0300720c */ /* 0x002fda0004705670 */
[----:B0-23--:R-:W-:Y:S05]  /*0090*/  @P0 BRA `(.L_x_1) ;  /* 0x0000000000200947 */ /* 0x00dfea0003800000 */
[----:B------:R-:W-:Y:S02]  /*00a0*/  ULDC.64 UR4, c[0x0][0x198] ;  /* 0x0000660000047ab9 */ /* 0x000fe40000000a00 */
[----:B------:R-:W-:Y:S02]  /*00b0*/  UIADD3 UR6, UP0, UR4, 0xf0, URZ ;  /* 0x000000f004067890 */ /* 0x000fe4000ff1e03f */
[----:B------:R-:W-:Y:S02]  /*00c0*/  UIADD3 UR4, UP1, UR4, 0x1f0, URZ ;  /* 0x000001f004047890 */ /* 0x000fe4000ff3e03f */
[----:B------:R-:W-:Y:S02]  /*00d0*/  UIADD3.X UR7, URZ, UR5, URZ, UP0, !UPT ;  /* 0x000000053f077290 */ /* 0x000fe400087fe43f */
[----:B------:R-:W-:-:S07]  /*00e0*/  UIADD3.X UR5, URZ, UR5, URZ, UP1, !UPT ;  /* 0x000000053f057290 */ /* 0x000fce0008ffe43f */
[----:B------:R0:W-:Y:S02]  /*00f0*/  UTMACCTL.PF [UR6] ;  /* 0x00000000060079b9 */ /* 0x0001e40008040000 */
[----:B------:R0:W-:Y:S02]  /*0100*/  UTMACCTL.PF [UR4] ;  /* 0x00000000040079b9 */ /* 0x0001e40008040000 */
[----:B0-----:R-:W-:Y:S01]  /*0110*/  NOP ;  /* 0x0000000000007918 */ /* 0x001fe20000000000 */
.L_x_1:
[----:B------:R-:W-:Y:S05]  /*0120*/  BSYNC B0 ;  /* 0x0000000000007941 */ /* 0x000fea0003800000 */
.L_x_0:
[----:B------:R-:W0:Y:S02]  /*0130*/  SHFL.IDX PT, R5, R0, RZ, 0x1f ;  /* 0x00001fff00057589 */ /* 0x000e2400000e0000 */
[----:B0-----:R-:W-:-:S13]  /*0140*/  ISETP.NE.AND P0, PT, R5, RZ, PT ;  /* 0x000000ff0500720c */ /* 0x001fda0003f05270 */
[----:B------:R-:W-:Y:S05]  /*0150*/  @P0 BRA `(.L_x_2) ;  /* 0x0000000000580947 */ /* 0x000fea0003800000 */
[----:B------:R-:W0:Y:S01]  /*0160*/  S2UR UR8, SR_CgaCtaId ;  /* 0x00000000000879c3 */ /* 0x000e220000008800 */
[----:B------:R-:W-:Y:S01]  /*0170*/  UMOV UR4, 0x400 ;  /* 0x0000040000047882 */ /* 0x000fe20000000000 */
[----:B------:R-:W-:Y:S01]  /*0180*/  UMOV UR5, 0x1 ;  /* 0x0000000100057882 */ /* 0x000fe20000000000 */
[----:B------:R-:W-:Y:S01]  /*0190*/  UMOV UR6, 0x4 ;  /* 0x0000000400067882 */ /* 0x000fe20000000000 */
[----:B------:R-:W-:Y:S01]  /*01a0*/  ELECT P0, URZ, PT ;  /* 0x00000000003f782f */ /* 0x000fe20003800000 */
[----:B------:R-:W-:-:S04]  /*01b0*/  UIADD3 UR6, -UR6, 0x100000, URZ ;  /* 0x0010000006067890 */ /* 0x000fc8000fffe13f */
[----:B------:R-:W-:Y:S02]  /*01c0*/  USHF.L.U32 UR7, UR6, 0xb, URZ ;  /* 0x0000000b06077899 */ /* 0x000fe4000800063f */
[----:B------:R-:W-:Y:S02]  /*01d0*/  USHF.L.U32 UR6, UR6, 0x1, URZ ;  /* 0x0000000106067899 */ /* 0x000fe4000800063f */
[----:B0-----:R-:W-:Y:S02]  /*01e0*/  ULEA UR8, UR8, UR4, 0x18 ;  /* 0x0000000408087291 */ /* 0x001fe4000f8ec03f */
[----:B------:R-:W-:-:S04]  /*01f0*/  UIADD3 UR4, -UR5, 0x100000, URZ ;  /* 0x0010000005047890 */ /* 0x000fc8000fffe13f */
[----:B------:R-:W-:Y:S02]  /*0200*/  USHF.L.U32 UR5, UR4, 0xb, URZ ;  /* 0x0000000b04057899 */ /* 0x000fe4000800063f */
[----:B------:R-:W-:Y:S01]  /*0210*/  USHF.L.U32 UR4, UR4, 0x1, URZ ;  /* 0x0000000104047899 */ /* 0x000fe2000800063f */
[----:B------:R-:W0:Y:S11]  /*0220*/  FENCE.VIEW.ASYNC.S ;  /* 0x00000000000073c6 */ /* 0x000e360000000000 */
[----:B0-----:R0:W1:Y:S01]  /*0230*/  SYNCS.EXCH.64 URZ, [UR8], UR4 ;  /* 0x00000004083f75b2 */ /* 0x0010620008000100 */
[----:B------:R0:W2:Y:S01]  /*0240*/  SYNCS.EXCH.64 URZ, [UR8+0x20], UR6 ;  /* 0x00002006083f75b2 */ /* 0x0000a20008000100 */
[----:B------:R0:W3:Y:S01]  /*0250*/  SYNCS.EXCH.64 URZ, [UR8+0x8], UR4 ;  /* 0x00000804083f75b2 */ /* 0x0000e20008000100 */
[----:B------:R0:W4:Y:S01]  /*0260*/  SYNCS.EXCH.64 URZ, [UR8+0x28], UR6 ;  /* 0x00002806083f75b2 */ /* 0x0001220008000100 */
[----:B------:R0:W0:Y:S01]  /*0270*/  SYNCS.EXCH.64 URZ, [UR8+0x10], UR4 ;  /* 0x00001004083f75b2 */ /* 0x0000220008000100 */
[----:B------:R0:W0:Y:S01]  /*0280*/  SYNCS.EXCH.64 URZ, [UR8+0x30], UR6 ;  /* 0x00003006083f75b2 */ /* 0x0000220008000100 */
[----:B------:R0:W0:Y:S01]  /*0290*/  SYNCS.EXCH.64 URZ, [UR8+0x18], UR4 ;  /* 0x00001804083f75b2 */ /* 0x0000220008000100 */
[----:B------:R0:W0:Y:S01]  /*02a0*/  SYNCS.EXCH.64 URZ, [UR8+0x38], UR6 ;  /* 0x00003806083f75b2 */ /* 0x0000220008000100 */
[----:B------:R-:W-:Y:S01]  /*02b0*/  NOP ;  /* 0x0000000000007918 */ /* 0x000fe20000000000 */
.L_x_2:
[----:B------:R-:W-:Y:S01]  /*02c0*/  SHF.R.S32.HI R4, RZ, 0x1f, R63 ;  /* 0x0000001fff047819 */ /* 0x000fe2000001143f */
[----:B------:R-:W5:Y:S01]  /*02d0*/  SHFL.IDX PT, R0, R0, RZ, 0x1f ;  /* 0x00001fff00007589 */ /* 0x000f6200000e0000 */
[----:B0-----:R-:W0:Y:S01]  /*02e0*/  S2UR UR8, SR_CTAID.X ;  /* 0x00000000000879c3 */ /* 0x001e220000002500 */
[----:B------:R-:W-:Y:S02]  /*02f0*/  ELECT P0, URZ, PT ;  /* 0x00000000003f782f */ /* 0x000fe40003800000 */
[----:B------:R-:W-:Y:S01]  /*0300*/  LEA.HI R4, R4, R63, RZ, 0x7 ;  /* 0x0000003f04047211 */ /* 0x000fe200078f38ff */
[----:B------:R-:W-:Y:S01]  /*0310*/  ULDC UR4, c[0x0][0x150] ;  /* 0x0000540000047ab9 */ /* 0x000fe20000000800 */
[----:B------:R-:W-:Y:S01]  /*0320*/  SHF.R.S32.HI R10, RZ, 0x1f, R5 ;  /* 0x0000001fff0a7819 */ /* 0x000fe20000011405 */
[----:B------:R-:W-:Y:S01]  /*0330*/  NOP ;  /* 0x0000000000007918 */ /* 0x000fe20000000000 */
[----:B------:R-:W-:Y:S01]  /*0340*/  LOP3.LUT R4, R4, 0xffffff80, RZ, 0xc0, !PT ;  /* 0xffffff8004047812 */ /* 0x000fe200078ec0ff */
[----:B------:R-:W-:Y:S01]  /*0350*/  NOP ;  /* 0x0000000000007918 */ /* 0x000fe20000000000 */
[----:B------:R-:W-:Y:S01]  /*0360*/  LEA.HI R10, R10, R5, RZ, 0x2 ;  /* 0x000000050a0a7211 */ /* 0x000fe200078f10ff */
[----:B------:R-:W1:Y:S01]  /*0370*/  LDC R12, c[0x0][0x144] ;  /* 0x00005100ff0c7b82 */ /* 0x000e620000000800 */
[----:B------:R-:W-:Y:S01]  /*0380*/  IMAD.MOV.U32 R22, RZ, RZ, 0x1 ;  /* 0x00000001ff167424 */ /* 0x000fe200078e00ff */
[----:B------:R-:W-:Y:S01]  /*0390*/  ISETP.NE.AND P3, PT, R2, RZ, PT ;  /* 0x000000ff0200720c */ /* 0x000fe20003f65270 */
[----:B------:R-:W-:Y:S01]  /*03a0*/  IMAD.IADD R8, R63, 0x1, -R4 ;  /* 0x000000013f087824 */ /* 0x000fe200078e0a04 */
[----:B------:R-:W-:Y:S01]  /*03b0*/  LOP3.LUT R10, R10, 0x3ffffffc, RZ, 0xc0, !PT ;  /* 0x3ffffffc0a0a7812 */ /* 0x000fe200078ec0ff */
[----:B------:R-:W2:Y:S03]  /*03c0*/  S2R R4, SR_CTAID.Y ;  /* 0x0000000000047919 */ /* 0x000ea60000002600 */
[----:B------:R-:W-:Y:S01]  /*03d0*/  SHF.R.S32.HI R7, RZ, 0x1f, R8 ;  /* 0x0000001fff077819 */ /* 0x000fe20000011408 */
[----:B------:R-:W-:Y:S01]  /*03e0*/  IMAD.IADD R10, R5, 0x1, -R10 ;  /* 0x00000001050a7824 */ /* 0x000fe200078e0a0a */
[----:B------:R-:W3:Y:S02]  /*03f0*/  LDC R14, c[0x0][0x140] ;  /* 0x00005000ff0e7b82 */ /* 0x000ee40000000800 */
[----:B------:R-:W-:-:S02]  /*0400*/  LEA.HI R7, R7, R8, RZ, 0x3 ;  /* 0x0000000807077211 */ /* 0x000fc400078f18ff */
[----:B-----5:R-:W-:Y:S02]  /*0410*/  ISETP.NE.OR P0, PT, R0, RZ, !P0 ;  /* 0x000000ff0000720c */ /* 0x020fe40004705670 */
[--C-:B------:R-:W-:Y:S02]  /*0420*/  SHF.R.S32.HI R0, RZ, 0x3, R7.reuse ;  /* 0x00000003ff007819 */ /* 0x100fe40000011407 */
[----:B0-----:R-:W-:Y:S02]  /*0430*/  I2FP.F32.U32 R9, UR8 ;  /* 0x0000000800097c45 */ /* 0x001fe40008201000 */
[----:B------:R-:W-:-:S03]  /*0440*/  SHF.R.S32.HI R7, RZ, 0x1f, R7 ;  /* 0x0000001fff077819 */ /* 0x000fc60000011407 */
[----:B------:R-:W-:Y:S01]  /*0450*/  FMUL R11, R9, UR4 ;  /* 0x00000004090b7c20 */ /* 0x000fe20008400000 */
[----:B------:R-:W-:Y:S01]  /*0460*/  LEA.HI R7, R7, R0, RZ, 0x2 ;  /* 0x0000000007077211 */ /* 0x000fe200078f10ff */
[----:B------:R-:W-:Y:S01]  /*0470*/  ULDC UR4, c[0x0][0x154] ;  /* 0x0000550000047ab9 */ /* 0x000fe20000000800 */
[----:B------:R-:W0:Y:S01]  /*0480*/  LDC R9, c[0x0][0x148] ;  /* 0x00005200ff097b82 */ /* 0x000e220000000800 */
[----:B------:R-:W-:Y:S01]  /*0490*/  VOTEU.ALL UP0, P0 ;  /* 0x00000000003f7886 */ /* 0x000fe20000000000 */
[----:B------:R-:W-:Y:S01]  /*04a0*/  LOP3.LUT R7, R7, 0xfffffffc, RZ, 0xc0, !PT ;  /* 0xfffffffc07077812 */ /* 0x000fe200078ec0ff */
[----:B------:R-:W5:Y:S01]  /*04b0*/  F2I.U32.TRUNC.NTZ R11, R11 ;  /* 0x0000000b000b7305 */ /* 0x000f62000020f000 */
[----:B------:R-:W-:Y:S02]  /*04c0*/  VOTEU.ALL UP1, P0 ;  /* 0x00000000003f7886 */ /* 0x000fe40000020000 */
[----:B------:R-:W-:Y:S01]  /*04d0*/  @!UP0 UMOV UR6, 0x400 ;  /* 0x0000040000068882 */ /* 0x000fe20000000000 */
[----:B------:R-:W-:Y:S01]  /*04e0*/  IMAD.IADD R7, R0, 0x1, -R7 ;  /* 0x0000000100077824 */ /* 0x000fe200078e0a07 */
[----:B------:R-:W4:Y:S01]  /*04f0*/  @!UP0 S2UR UR7, SR_CgaCtaId ;  /* 0x00000000000789c3 */ /* 0x000f220000008800 */
[----:B------:R-:W-:-:S02]  /*0500*/  SHF.R.S32.HI R0, RZ, 0x1f, R3 ;  /* 0x0000001fff007819 */ /* 0x000fc40000011403 */
[----:B------:R-:W-:Y:S01]  /*0510*/  IMAD R10, R10, 0x4, R7 ;  /* 0x000000040a0a7824 */ /* 0x000fe200078e0207 */
[----:B--2---:R-:W-:Y:S02]  /*0520*/  I2FP.F32.U32 R13, R4 ;  /* 0x00000004000d7245 */ /* 0x004fe40000201000 */
[----:B------:R-:W-:Y:S01]  /*0530*/  LEA.HI R0, R0, R3, RZ, 0x2 ;  /* 0x0000000300007211 */ /* 0x000fe200078f10ff */
[C---:B------:R-:W-:Y:S01]  /*0540*/  IMAD.SHL.U32 R19, R10.reuse, 0x4, RZ ;  /* 0x000000040a137824 */ /* 0x040fe200078e00ff */
[----:B------:R-:W-:Y:S01]  /*0550*/  LEA.HI R7, R10, R10, RZ, 0x1 ;  /* 0x0000000a0a077211 */ /* 0x000fe200078f08ff */
[----:B------:R-:W-:Y:S01]  /*0560*/  FMUL R13, R13, UR4 ;  /* 0x000000040d0d7c20 */ /* 0x000fe20008400000 */
[----:B-----5:R-:W-:Y:S01]  /*0570*/  IMAD.MOV R15, RZ, RZ, -R11 ;  /* 0x000000ffff0f7224 */ /* 0x020fe200078e0a0b */
[----:B------:R-:W-:Y:S01]  /*0580*/  LOP3.LUT R0, R0, 0xfffffffc, RZ, 0xc0, !PT ;  /* 0xfffffffc00007812 */ /* 0x000fe200078ec0ff */
[----:B------:R-:W-:Y:S01]  /*0590*/  UMOV UR4, 0x20 ;  /* 0x0000002000047882 */ /* 0x000fe20000000000 */
[----:B------:R-:W-:Y:S01]  /*05a0*/  LOP3.LUT R11, R7, 0xfffffffe, RZ, 0xc0, !PT ;  /* 0xfffffffe070b7812 */ /* 0x000fe200078ec0ff */
[----:B-1----:R-:W-:Y:S01]  /*05b0*/  IMAD R7, R12, R15, UR8 ;  /* 0x000000080c077e24 */ /* 0x002fe2000f8e020f */
[----:B------:R-:W1:Y:S01]  /*05c0*/  F2I.U32.TRUNC.NTZ R13, R13 ;  /* 0x0000000d000d7305 */ /* 0x000e62000020f000 */
[----:B------:R-:W-:Y:S01]  /*05d0*/  IMAD.IADD R3, R3, 0x1, -R0 ;  /* 0x0000000103037824 */ /* 0x000fe200078e0a00 */
[C---:B------:R-:W-:Y:S01]  /*05e0*/  LOP3.LUT R19, R10.reuse, 0xc, R19, 0x78, !PT ;  /* 0x0000000c0a137812 */ /* 0x040fe200078e7813 */
[----:B------:R-:W-:Y:S01]  /*05f0*/  IMAD.IADD R12, R10, 0x1, -R11 ;  /* 0x000000010a0c7824 */ /* 0x000fe200078e0a0b */
[----:B------:R-:W-:-:S04]  /*0600*/  @!UP0 UIADD3 UR4, -UR4, 0x100000, URZ ;  /* 0x0010000004048890 */ /* 0x000fc8000fffe13f */
[----:B------:R-:W-:Y:S02]  /*0610*/  @!UP0 USHF.L.U32 UR5, UR4, 0xb, URZ ;  /* 0x0000000b04058899 */ /* 0x000fe4000800063f */
[----:B------:R-:W-:Y:S01]  /*0620*/  @!UP0 USHF.L.U32 UR4, UR4, 0x1, URZ ;  /* 0x0000000104048899 */ /* 0x000fe2000800063f */
[----:B---3--:R-:W-:Y:S02]  /*0630*/  ISETP.EQ.U32.AND P2, PT, R14, 0x1, PT ;  /* 0x000000010e00780c */ /* 0x008fe40003f42070 */
[C---:B------:R-:W-:Y:S02]  /*0640*/  ISETP.NE.AND P1, PT, R3.reuse, 0x3, PT ;  /* 0x000000030300780c */ /* 0x040fe40003f25270 */
[----:B------:R-:W-:Y:S01]  /*0650*/  ISETP.NE.AND P4, PT, R12, R7, PT ;  /* 0x000000070c00720c */ /* 0x000fe20003f85270 */
[----:B----4-:R-:W-:Y:S01]  /*0660*/  @!UP0 ULEA UR6, UR7, UR6, 0x18 ;  /* 0x0000000607068291 */ /* 0x010fe2000f8ec03f */
[----:B------:R-:W-:Y:S01]  /*0670*/  ISETP.EQ.OR P1, PT, R3, RZ, !P1 ;  /* 0x000000ff0300720c */ /* 0x000fe20004f22670 */
[----:B------:R-:W-:Y:S01]  /*0680*/  VOTEU.ALL UP0, P0 ;  /* 0x00000000003f7886 */ /* 0x000fe20000000000 */
[----:B------:R-:W-:Y:S01]  /*0690*/  LOP3.LUT P0, RZ, R8, 0x7, RZ, 0xc0, !PT ;  /* 0x0000000708ff7812 */ /* 0x000fe2000780c0ff */
[C---:B------:R-:W-:Y:S01]  /*06a0*/  VIADD R8, R2.reuse, 0xffffffff ;  /* 0xffffffff02087836 */ /* 0x040fe20000000000 */
[----:B------:R-:W-:Y:S01]  /*06b0*/  ISETP.EQ.AND P1, PT, R2, RZ, P1 ;  /* 0x000000ff0200720c */ /* 0x000fe20000f22270 */
[----:B-1----:R-:W-:Y:S01]  /*06c0*/  IMAD.MOV R23, RZ, RZ, -R13 ;  /* 0x000000ffff177224 */ /* 0x002fe200078e0a0d */
[----:B------:R-:W-:-:S02]  /*06d0*/  ISETP.LT.U32.AND P0, PT, R19, 0x2, !P0 ;  /* 0x000000021300780c */ /* 0x000fc40004701070 */
[----:B------:R-:W-:Y:S01]  /*06e0*/  ISETP.GE.U32.AND P6, PT, R8, 0x2, PT ;  /* 0x000000020800780c */ /* 0x000fe20003fc6070 */
[----:B0-----:R-:W-:Y:S01]  /*06f0*/  IMAD R11, R9, R23, R4 ;  /* 0x00000017090b7224 */ /* 0x001fe200078e0204 */
[----:B------:R-:W-:Y:S01]  /*0700*/  SEL R18, RZ, 0x1, !P1 ;  /* 0x00000001ff127807 */ /* 0x000fe20004800000 */
[----:B------:R-:W0:Y:S02]  /*0710*/  FENCE.VIEW.ASYNC.S ;  /* 0x00000000000073c6 */ /* 0x000e240000000000 */
[----:B0-----:R0:W1:Y:S01]  /*0720*/  @!UP0 SYNCS.EXCH.64 URZ, [UR6+0x50], UR4 ;  /* 0x00005004063f85b2 */ /* 0x0010620008000100 */
[----:B------:R-:W-:Y:S02]  /*0730*/  @P4 LEA.HI R0, R19, R19, RZ, 0x1 ;  /* 0x0000001313004211 */ /* 0x000fe400078f08ff */
[----:B------:R-:W-:Y:S02]  /*0740*/  SEL R18, R18, 0x2, P6 ;  /* 0x0000000212127807 */ /* 0x000fe40003000000 */
[----:B------:R-:W-:-:S04]  /*0750*/  @P4 SHF.R.S32.HI R0, RZ, 0x1, R0 ;  /* 0x00000001ff004819 */ /* 0x000fc80000011400 */
[----:B------:R-:W-:Y:S02]  /*0760*/  @P4 ISETP.NE.AND P5, PT, R0, R11, PT ;  /* 0x0000000b0000420c */ /* 0x000fe40003fa5270 */
[----:B------:R-:W-:Y:S02]  /*0770*/  SEL R11, RZ, 0x1, !P0 ;  /* 0x00000001ff0b7807 */ /* 0x000fe40004000000 */
[----:B------:R-:W-:Y:S02]  /*0780*/  @P4 SEL R22, RZ, 0x1, P5 ;  /* 0x00000001ff164807 */ /* 0x000fe40002800000 */
[----:B------:R-:W-:Y:S01]  /*0790*/  LOP3.LUT R0, R63, 0x7f, RZ, 0xc0, !PT ;  /* 0x0000007f3f007812 */ /* 0x000fe200078ec0ff */
[----:B------:R0:W2:Y:S01]  /*07a0*/  @!UP1 SYNCS.EXCH.64 URZ, [UR6+0x58], UR4 ;  /* 0x00005804063f95b2 */ /* 0x0000a20008000100 */
[----:B------:R-:W-:Y:S01]  /*07b0*/  LOP3.LUT R22, R22, R11, RZ, 0xc0, !PT ;  /* 0x0000000b16167212 */ /* 0x000fe200078ec0ff */
[----:B------:R-:W-:Y:S01]  /*07c0*/  NOP ;  /* 0x0000000000007918 */ /* 0x000fe20000000000 */
[----:B------:R-:W-:Y:S05]  /*07d0*/  @!P2 BRA `(.L_x_3) ;  /* 0x000000000008a947 */ /* 0x000fea0003800000 */
[----:B-12---:R-:W-:Y:S01]  /*07e0*/  UCGABAR_ARV ;  /* 0x00000000000079c7 */ /* 0x006fe20008000000 */
[----:B------:R-:W-:Y:S05]  /*07f0*/  BRA `(.L_x_4) ;  /* 0x0000000000047947 */ /* 0x000fea0003800000 */
.L_x_3:
[----:B-12---:R-:W-:Y:S01]  /*0800*/  NOP ;  /* 0x0000000000007918 */ /* 0x006fe20000000000 */
.L_x_4:
[----:B------:R-:W1:Y:S01]  /*0810*/  LDC R2, c[0x0][0x65c] ;  /* 0x00019700ff027b82 */ /* 0x000e620000000800 */
[----:B------:R-:W-:Y:S02]  /*0820*/  IMAD.U32 R10, RZ, RZ, UR8 ;  /* 0x00000008ff0a7e24 */ /* 0x000fe4000f8e00ff */
[----:B------:R-:W-:Y:S01]  /*0830*/  IMAD.MOV.U32 R11, RZ, RZ, RZ ;  /* 0x000000ffff0b7224 */ /* 0x000fe200078e00ff */
[----:B-1----:R-:W-:-:S04]  /*0840*/  ISETP.NE.AND P1, PT, R2, 0x1, PT ;  /* 0x000000010200780c */ /* 0x002fc80003f25270 */
[----:B------:R-:W-:-:S09]  /*0850*/  P2R R5, PR, RZ, 0x2 ;  /* 0x00000002ff057803 */ /* 0x000fd20000000000 */
[----:B------:R-:W1:Y:S01]  /*0860*/  @P1 LDC R17, c[0x0][0x10] ;  /* 0x00000400ff111b82 */ /* 0x000e620000000800 */
[----:B------:R-:W-:Y:S02]  /*0870*/  @P1 IMAD.MOV.U32 R5, RZ, RZ, RZ ;  /* 0x000000ffff051224 */ /* 0x000fe400078e00ff */
[----:B------:R-:W-:-:S05]  /*0880*/  @P1 IMAD.MOV.U32 R15, RZ, RZ, RZ ;  /* 0x000000ffff0f1224 */ /* 0x000fca00078e00ff */
[----:B------:R-:W2:Y:S01]  /*0890*/  @!P1 LDC R13, c[0x0][0xc] ;  /* 0x00000300ff0d9b82 */ /* 0x000ea20000000800 */
[----:B0-----:R-:W-:Y:S01]  /*08a0*/  ULDC UR4, c[0x0][0xc] ;  /* 0x0000030000047ab9 */ /* 0x001fe20000000800 */
[----:B------:R-:W-:Y:S01]  /*08b0*/  ULDC UR5, c[0x0][0x10] ;  /* 0x0000040000057ab9 */ /* 0x000fe20000000800 */
[----:B------:R-:W-:Y:S01]  /*08c0*/  ULDC UR6, c[0x0][0x14] ;  /* 0x0000050000067ab9 */ /* 0x000fe20000000800 */
[----:B------:R-:W-:-:S04]  /*08d0*/  UIMAD.WIDE.U32 UR4, UR4, UR5, URZ ;  /* 0x00000005040472a5 */ /* 0x000fc8000f8e003f */
[----:B------:R-:W-:Y:S02]  /*08e0*/  UIMAD.WIDE.U32 UR38, UR4, UR6, URZ ;  /* 0x00000006042672a5 */ /* 0x000fe4000f8e003f */
[----:B------:R-:W-:-:S04]  /*08f0*/  UIMAD UR41, UR5, UR6, URZ ;  /* 0x00000006052972a4 */ /* 0x000fc8000f8e023f */
[----:B------:R-:W-:Y:S01]  /*0900*/  UIADD3 UR41, UR39, UR41, URZ ;  /* 0x0000002927297290 */ /* 0x000fe2000fffe03f */
[----:B-1----:R-:W-:-:S04]  /*0910*/  @P1 IMAD.WIDE.U32 R16, R17, UR8, R4 ;  /* 0x0000000811101c25 */ /* 0x002fc8000f8e0004 */
[----:B------:R-:W-:Y:S02]  /*0920*/  @P1 IMAD.IADD R17, R17, 0x1, R15 ;  /* 0x0000000111111824 */ /* 0x000fe400078e020f */
[----:B--2---:R-:W-:-:S04]  /*0930*/  @!P1 IMAD.WIDE.U32 R10, R4, R13, R10 ;  /* 0x0000000d040a9225 */ /* 0x004fc800078e000a */
[----:B------:R-:W-:Y:S02]  /*0940*/  @!P1 IMAD.MOV.U32 R16, RZ, RZ, R10 ;  /* 0x000000ffff109224 */ /* 0x000fe400078e000a */
[----:B------:R-:W-:Y:S01]  /*0950*/  @!P1 IMAD.MOV.U32 R17, RZ, RZ, R11 ;  /* 0x000000ffff119224 */ /* 0x000fe200078e000b */
[----:B------:R-:W-:Y:S06]  /*0960*/  @!P2 BRA `(.L_x_5) ;  /* 0x00000000000ca947 */ /* 0x000fec0003800000 */
[----:B------:R-:W-:Y:S01]  /*0970*/  UCGABAR_WAIT ;  /* 0x0000000000007dc7 */ /* 0x000fe20008000000 */
[----:B------:R-:W-:Y:S01]  /*0980*/  CCTL.IVALL ;  /* 0x00000000ff00798f */ /* 0x000fe20002000000 */
[----:B------:R-:W-:Y:S05]  /*0990*/  BRA `(.L_x_6) ;  /* 0x0000000000047947 */ /* 0x000fea0003800000 */
.L_x_5:
[----:B------:R-:W-:Y:S06]  /*09a0*/  BAR.SYNC.DEFER_BLOCKING 0x0 ;  /* 0x0000000000007b1d */ /* 0x000fec0000010000 */
.L_x_6:
[----:B------:R-:W-:Y:S05]  /*09b0*/  @!P3 BRA `(.L_x_7) ;  /* 0x0000004000f8b947 */ /* 0x000fea0003800000 */
[----:B------:R-:W-:-:S13]  /*09c0*/  ISETP.GT.U32.AND P0, PT, R8, 0x1, PT ;  /* 0x000000010800780c */ /* 0x000fda0003f04070 */
[----:B------:R-:W-:Y:S05]  /*09d0*/  @P0 EXIT ;  /* 0x000000000000094d */ /* 0x000fea0003800000 */
[----:B------:R-:W-:Y:S01]  /*09e0*/  ULDC.64 UR4, c[0x0][0x650] ;  /* 0x0001940000047ab9 */ /* 0x000fe20000000a00 */
[----:B------:R-:W-:Y:S01]  /*09f0*/  PRMT R3, RZ, 0x7610, R3 ;  /* 0x00007610ff037816 */ /* 0x000fe20000000003 */
[----:B------:R-:W-:Y:S01]  /*0a00*/  IMAD.MOV.U32 R71, RZ, RZ, -0x1 ;  /* 0xffffffffff477424 */ /* 0x000fe200078e00ff */
[----:B------:R-:W-:Y:S01]  /*0a10*/  ISETP.GE.U32.AND P0, PT, R16, UR4, PT ;  /* 0x0000000410007c0c */ /* 0x000fe2000bf06070 */
[----:B------:R-:W-:Y:S02]  /*0a20*/  IMAD.MOV.U32 R70, RZ, RZ, -0x1 ;  /* 0xffffffffff467424 */ /* 0x000fe400078e00ff */
[----:B------:R-:W-:Y:S01]  /*0a30*/  IMAD.MOV.U32 R69, RZ, RZ, -0x1 ;  /* 0xffffffffff457424 */ /* 0x000fe200078e00ff */
[----:B------:R-:W-:-:S13]  /*0a40*/  ISETP.GE.U32.AND.EX P0, PT, R17, UR5, PT, P0 ;  /* 0x0000000511007c0c */ /* 0x000fda000bf06100 */
[----:B------:R-:W-:Y:S05]  /*0a50*/  @P0 BRA `(.L_x_8) ;  /* 0x0000000400280947 */ /* 0x000fea0003800000 */
[----:B------:R-:W0:Y:S01]  /*0a60*/  LDC.64 R24, c[0x0][0x628] ;  /* 0x00018a00ff187b82 */ /* 0x000e220000000a00 */
[----:B------:R-:W-:Y:S02]  /*0a70*/  IMAD.MOV.U32 R10, RZ, RZ, R16 ;  /* 0x000000ffff0a7224 */ /* 0x000fe400078e0010 */
[----:B------:R-:W-:-:S05]  /*0a80*/  IMAD.MOV.U32 R11, RZ, RZ, R17 ;  /* 0x000000ffff0b7224 */ /* 0x000fca00078e0011 */
[----:B------:R-:W1:Y:S08]  /*0a90*/  LDC R8, c[0x0][0x630] ;  /* 0x00018c00ff087b82 */ /* 0x000e700000000800 */
[----:B------:R-:W2:Y:S01]  /*0aa0*/  LDC.64 R26, c[0x0][0x620] ;  /* 0x00018800ff1a7b82 */ /* 0x000ea20000000a00 */
[----:B0-----:R-:W-:-:S04]  /*0ab0*/  ISETP.NE.U32.AND P0, PT, R24, RZ, PT ;  /* 0x000000ff1800720c */ /* 0x001fc80003f05070 */
[----:B------:R-:W-:-:S13]  /*0ac0*/  ISETP.NE.AND.EX P0, PT, R25, RZ, PT, P0 ;  /* 0x000000ff1900720c */ /* 0x000fda0003f05300 */
[----:B-12---:R-:W-:Y:S05]  /*0ad0*/  @!P0 BRA `(.L_x_9) ;  /* 0x0000000000288947 */ /* 0x006fea0003800000 */
[----:B------:R-:W0:Y:S02]  /*0ae0*/  LDC R3, c[0x0][0x634] ;  /* 0x00018d00ff037b82 */ /* 0x000e240000000800 */
[----:B0-----:R-:W-:-:S05]  /*0af0*/  IADD3 R3, P0, R16, R3, RZ ;  /* 0x0000000310037210 */ /* 0x001fca0007f1e0ff */
[----:B------:R-:W-:-:S04]  /*0b00*/  IMAD.X R21, RZ, RZ, R17, P0 ;  /* 0x000000ffff157224 */ /* 0x000fc800000e0611 */
[----:B------:R-:W-:-:S04]  /*0b10*/  IMAD.WIDE.U32 R10, R21, R24, RZ ;  /* 0x00000018150a7225 */ /* 0x000fc800078e00ff */
[----:B------:R-:W-:-:S04]  /*0b20*/  IMAD.WIDE.U32 R12, P0, R3, R25, R10 ;  /* 0x00000019030c7225 */ /* 0x000fc8000780000a */
[----:B------:R-:W-:-:S04]  /*0b30*/  IMAD.WIDE.U32 R10, R3, R24, RZ ;  /* 0x00000018030a7225 */ /* 0x000fc800078e00ff */
[----:B------:R-:W-:Y:S01]  /*0b40*/  IMAD.X R15, RZ, RZ, RZ, P0 ;  /* 0x000000ffff0f7224 */ /* 0x000fe200000e06ff */
[----:B------:R-:W-:Y:S01]  /*0b50*/  IADD3 RZ, P0, R11, R12, RZ ;  /* 0x0000000c0bff7210 */ /* 0x000fe20007f1e0ff */
[----:B------:R-:W-:-:S04]  /*0b60*/  IMAD.MOV.U32 R14, RZ, RZ, R13 ;  /* 0x000000ffff0e7224 */ /* 0x000fc800078e000d */
[----:B------:R-:W-:-:S08]  /*0b70*/  IMAD.WIDE.U32.X R10, R21, R25, R14, P0 ;  /* 0x00000019150a7225 */ /* 0x000fd000000e040e */
.L_x_9:
[----:B------:R-:W0:Y:S01]  /*0b80*/  LDC.64 R30, c[0x0][0x640] ;  /* 0x00019000ff1e7b82 */ /* 0x000e220000000a00 */
[-CC-:B------:R-:W-:Y:S02]  /*0b90*/  SHF.R.U64 R69, R10, R8.reuse, R11.reuse ;  /* 0x000000080a457219 */ /* 0x180fe4000000120b */
[----:B------:R-:W-:Y:S02]  /*0ba0*/  SHF.R.U32.HI R3, RZ, R8, R11 ;  /* 0x00000008ff037219 */ /* 0x000fe4000001160b */
[----:B------:R-:W-:-:S03]  /*0bb0*/  IADD3 R5, P0, RZ, -R69, RZ ;  /* 0x80000045ff057210 */ /* 0x000fc60007f1e0ff */
[----:B------:R-:W1:Y:S02]  /*0bc0*/  LDC R12, c[0x0][0x618] ;  /* 0x00018600ff0c7b82 */ /* 0x000e640000000800 */
[----:B------:R-:W-:Y:S02]  /*0bd0*/  IMAD.X R3, RZ, RZ, ~R3, P0 ;  /* 0x000000ffff037224 */ /* 0x000fe400000e0e03 */
[----:B------:R-:W-:-:S04]  /*0be0*/  IMAD.WIDE.U32 R10, R5, R26, R16 ;  /* 0x0000001a050a7225 */ /* 0x000fc800078e0010 */
[----:B------:R-:W2:Y:S01]  /*0bf0*/  LDC R20, c[0x0][0x608] ;  /* 0x00018200ff147b82 */ /* 0x000ea20000000800 */
[----:B------:R-:W-:Y:S02]  /*0c00*/  IMAD R8, R3, R26, RZ ;  /* 0x0000001a03087224 */ /* 0x000fe400078e02ff */
[----:B------:R-:W-:Y:S02]  /*0c10*/  IMAD.MOV.U32 R3, RZ, RZ, -0x1 ;  /* 0xffffffffff037424 */ /* 0x000fe400078e00ff */
[----:B------:R-:W-:Y:S02]  /*0c20*/  IMAD R5, R5, R27, R8 ;  /* 0x0000001b05057224 */ /* 0x000fe400078e0208 */
[----:B------:R-:W-:Y:S01]  /*0c30*/  IMAD R26, R9, R23, R4 ;  /* 0x00000017091a7224 */ /* 0x000fe200078e0204 */
[----:B------:R-:W3:Y:S01]  /*0c40*/  LDC R28, c[0x0][0x658] ;  /* 0x00019600ff1c7b82 */ /* 0x000ee20000000800 */
[----:B------:R-:W-:Y:S01]  /*0c50*/  IMAD.IADD R5, R11, 0x1, R5 ;  /* 0x000000010b057824 */ /* 0x000fe200078e0205 */
[----:B0-----:R-:W-:Y:S01]  /*0c60*/  ISETP.NE.U32.AND P0, PT, R30, RZ, PT ;  /* 0x000000ff1e00720c */ /* 0x001fe20003f05070 */
[----:B------:R-:W-:-:S03]  /*0c70*/  IMAD.MOV.U32 R23, RZ, RZ, 0x1 ;  /* 0x00000001ff177424 */ /* 0x000fc600078e00ff */
[----:B------:R-:W-:Y:S02]  /*0c80*/  ISETP.NE.AND.EX P0, PT, R31, RZ, PT, P0 ;  /* 0x000000ff1f00720c */ /* 0x000fe40003f05300 */
[----:B------:R-:W0:Y:S01]  /*0c90*/  LDC R24, c[0x0][0x600] ;  /* 0x00018000ff187b82 */ /* 0x000e220000000800 */
[-CC-:B-1----:R-:W-:Y:S02]  /*0ca0*/  SHF.R.U64 R14, R10, R12.reuse, R5.reuse ;  /* 0x0000000c0a0e7219 */ /* 0x182fe40000001205 */
[----:B------:R-:W-:-:S05]  /*0cb0*/  SHF.R.U32.HI R5, RZ, R12, R5 ;  /* 0x0000000cff057219 */ /* 0x000fca0000011605 */
[----:B------:R-:W1:Y:S01]  /*0cc0*/  LDC R15, c[0x0][0x648] ;  /* 0x00019200ff0f7b82 */ /* 0x000e620000000800 */
[-CC-:B--2---:R-:W-:Y:S02]  /*0cd0*/  SHF.R.U64 R27, R14, R20.reuse, R5.reuse ;  /* 0x000000140e1b7219 */ /* 0x184fe40000001205 */
[----:B------:R-:W-:-:S05]  /*0ce0*/  SHF.R.U32.HI R5, RZ, R20, R5 ;  /* 0x00000014ff057219 */ /* 0x000fca0000011605 */
[----:B------:R-:W2:Y:S01]  /*0cf0*/  LDC R21, c[0x0][0x638] ;  /* 0x00018e00ff157b82 */ /* 0x000ea20000000800 */
[-CC-:B---3--:R-:W-:Y:S02]  /*0d00*/  SHF.R.U64 R20, R27, R28.reuse, R5.reuse ;  /* 0x0000001c1b147219 */ /* 0x188fe40000001205 */
[-C--:B------:R-:W-:Y:S02]  /*0d10*/  SHF.L.U32 R3, R3, R28.reuse, RZ ;  /* 0x0000001c03037219 */ /* 0x080fe400000006ff */
[----:B------:R-:W-:Y:S01]  /*0d20*/  SHF.R.U32.HI R5, RZ, R28, R5 ;  /* 0x0000001cff057219 */ /* 0x000fe20000011605 */
[----:B------:R-:W-:Y:S01]  /*0d30*/  IMAD.MOV.U32 R4, RZ, RZ, R20 ;  /* 0x000000ffff047224 */ /* 0x000fe200078e0014 */
[----:B------:R-:W-:Y:S01]  /*0d40*/  LOP3.LUT R12, RZ, R3, RZ, 0x33, !PT ;  /* 0x00000003ff0c7212 */ /* 0x000fe200078e33ff */
[----:B------:R-:W3:Y:S01]  /*0d50*/  LDC R25, c[0x0][0x610] ;  /* 0x00018400ff197b82 */ /* 0x000ee20000000800 */
[----:B------:R-:W-:Y:S05]  /*0d60*/  @!P0 BRA `(.L_x_10) ;  /* 0x0000000000288947 */ /* 0x000fea0003800000 */
[----:B------:R-:W4:Y:S02]  /*0d70*/  LDC R3, c[0x0][0x64c] ;  /* 0x00019300ff037b82 */ /* 0x000f240000000800 */
[----:B----4-:R-:W-:-:S05]  /*0d80*/  IADD3 R3, P0, R20, R3, RZ ;  /* 0x0000000314037210 */ /* 0x010fca0007f1e0ff */
        /* <DEDUP_REMOVED lines=8> */
.L_x_10:
[----:B-1----:R-:W-:Y:S01]  /*0e10*/  SHF.R.U64 R4, R4, R15, R5 ;  /* 0x0000000f04047219 */ /* 0x002fe20000001205 */
[----:B0-----:R-:W-:Y:S01]  /*0e20*/  VIADD R5, R24, 0xffffffff ;  /* 0xffffffff18057836 */ /* 0x001fe20000000000 */
[----:B------:R-:W-:Y:S02]  /*0e30*/  SHF.L.U32 R3, R23, R28, RZ ;  /* 0x0000001c17037219 */ /* 0x000fe400000006ff */
[----:B------:R-:W-:Y:S01]  /*0e40*/  LOP3.LUT R12, R27, R12, RZ, 0xc0, !PT ;  /* 0x0000000c1b0c7212 */ /* 0x000fe200078ec0ff */
[----:B------:R-:W-:Y:S01]  /*0e50*/  IMAD.MOV R8, RZ, RZ, -R4 ;  /* 0x000000ffff087224 */ /* 0x000fe200078e0a04 */
[----:B------:R-:W-:-:S03]  /*0e60*/  SEL R7, R7, R26, !P1 ;  /* 0x0000001a07077207 */ /* 0x000fc60004800000 */
[----:B------:R-:W-:Y:S01]  /*0e70*/  IMAD R12, R3, R4, R12 ;  /* 0x00000004030c7224 */ /* 0x000fe200078e020c */
[----:B------:R-:W-:Y:S01]  /*0e80*/  LOP3.LUT R4, R14, R5, RZ, 0xc0, !PT ;  /* 0x000000050e047212 */ /* 0x000fe200078ec0ff */
[----:B--2---:R-:W-:Y:S02]  /*0e90*/  IMAD R3, R8, R21, R20 ;  /* 0x0000001508037224 */ /* 0x004fe400078e0214 */
[----:B---3--:R-:W-:Y:S02]  /*0ea0*/  IMAD R7, R12, R25, R7 ;  /* 0x000000190c077224 */ /* 0x008fe400078e0207 */
[----:B------:R-:W-:Y:S02]  /*0eb0*/  IMAD.MOV.U32 R5, RZ, RZ, 0x1 ;  /* 0x00000001ff057424 */ /* 0x000fe400078e00ff */
[----:B------:R-:W-:-:S03]  /*0ec0*/  IMAD R4, R3, R24, R4 ;  /* 0x0000001803047224 */ /* 0x000fc600078e0204 */
[----:B------:R-:W-:Y:S02]  /*0ed0*/  PRMT R3, R5, 0x7610, R3 ;  /* 0x0000761005037816 */ /* 0x000fe40000000003 */
[----:B------:R-:W-:Y:S02]  /*0ee0*/  SEL R70, R4, R7, !P1 ;  /* 0x0000000704467207 */ /* 0x000fe40004800000 */
[----:B------:R-:W-:-:S07]  /*0ef0*/  SEL R71, R7, R4, !P1 ;  /* 0x0000000407477207 */ /* 0x000fce0004800000 */
.L_x_8:
[----:B------:R-:W-:-:S08]  /*0f00*/  NOP ;  /* 0x0000000000007918 */ /* 0x000fd00000000000 */
[----:B------:R-:W0:Y:S02]  /*0f10*/  USETMAXREG.TRY_ALLOC.CTAPOOL UP0, 0xe8 ;  /* 0x000000e8000079c8 */ /* 0x000e240008000600 */
[----:B0-----:R-:W-:-:S13]  /*0f20*/  PLOP3.LUT P0, PT, PT, PT, UP0, 0x80, 0x0 ;  /* 0x000000000000781c */ /* 0x001fda0003f0f008 */
[----:B------:R-:W-:Y:S05]  /*0f30*/  @!P0 BRA `(.L_x_8) ;  /* 0xfffffffc00f08947 */ /* 0x000fea000383ffff */
[----:B------:R-:W-:Y:S01]  /*0f40*/  ULDC.64 UR4, c[0x0][0x598] ;  /* 0x0001660000047ab9 */ /* 0x000fe20000000a00 */
[----:B------:R-:W-:Y:S01]  /*0f50*/  ULDC.64 UR36, c[0x0][0x208] ;  /* 0x0000820000247ab9 */ /* 0x000fe20000000a00 */
[----:B------:R-:W-:-:S04]  /*0f60*/  ISETP.NE.U32.AND P0, PT, RZ, UR4, PT ;  /* 0x00000004ff007c0c */ /* 0x000fc8000bf05070 */
[----:B------:R-:W-:-:S13]  /*0f70*/  ISETP.NE.AND.EX P0, PT, RZ, UR5, PT, P0 ;  /* 0x00000005ff007c0c */ /* 0x000fda000bf05300 */
[----:B------:R-:W-:Y:S05]  /*0f80*/  @!P0 BRA `(.L_x_11) ;  /* 0x00000000001c8947 */ /* 0x000fea0003800000 */
[----:B------:R-:W0:Y:S02]  /*0f90*/  LDC.64 R4, c[0x0][0x598] ;  /* 0x00016600ff047b82 */ /* 0x000e240000000a00 */
[----:B0-----:R-:W2:Y:S02]  /*0fa0*/  LDG.E.64 R4, desc[UR36][R4.64] ;  /* 0x0000002404047981 */ /* 0x001ea4000c1e1b00 */
[----:B--2---:R-:W-:-:S04]  /*0fb0*/  ISETP.NE.U32.AND P0, PT, R4, RZ, PT ;  /* 0x000000ff0400720c */ /* 0x004fc80003f05070 */
[----:B------:R-:W-:-:S13]  /*0fc0*/  ISETP.NE.AND.EX P0, PT, R5, RZ, PT, P0 ;  /* 0x000000ff0500720c */ /* 0x000fda0003f05300 */
[----:B------:R-:W-:Y:S05]  /*0fd0*/  @!P0 BRA `(.L_x_11) ;  /* 0x0000000000088947 */ /* 0x000fea0003800000 */
[----:B------:R0:W5:Y:S01]  /*0fe0*/  LD.E R23, desc[UR36][R4.64] ;  /* 0x0000002404177980 */ /* 0x000162000c101900 */
[----:B------:R-:W-:Y:S05]  /*0ff0*/  BRA `(.L_x_12) ;  /* 0x0000000000247947 */ /* 0x000fea0003800000 */
.L_x_11:
[----:B------:R-:W-:Y:S02]  /*1000*/  ULDC.64 UR4, c[0x0][0x588] ;  /* 0x0001620000047ab9 */ /* 0x000fe40000000a00 */
[----:B------:R-:W-:-:S04]  /*1010*/  ISETP.NE.U32.AND P0, PT, RZ, UR4, PT ;  /* 0x00000004ff007c0c */ /* 0x000fc8000bf05070 */
[----:B------:R-:W-:-:S13]  /*1020*/  ISETP.NE.AND.EX P0, PT, RZ, UR5, PT, P0 ;  /* 0x00000005ff007c0c */ /* 0x000fda000bf05300 */
[----:B------:R-:W-:Y:S05]  /*1030*/  @!P0 BRA `(.L_x_13) ;  /* 0x00000000000c8947 */ /* 0x000fea0003800000 */
[----:B------:R-:W0:Y:S02]  /*1040*/  LDC.64 R4, c[0x0][0x588] ;  /* 0x00016200ff047b82 */ /* 0x000e240000000a00 */
[----:B0-----:R1:W5:Y:S01]  /*1050*/  LDG.E R23, desc[UR36][R4.64] ;  /* 0x0000002404177981 */ /* 0x001362000c1e1900 */
[----:B------:R-:W-:Y:S05]  /*1060*/  BRA `(.L_x_12) ;  /* 0x0000000000087947 */ /* 0x000fea0003800000 */
.L_x_13:
[----:B------:R-:W-:Y:S02]  /*1070*/  ULDC UR4, c[0x0][0x580] ;  /* 0x0001600000047ab9 */ /* 0x000fe40000000800 */
[----:B------:R-:W-:-:S07]  /*1080*/  IMAD.U32 R23, RZ, RZ, UR4 ;  /* 0x00000004ff177e24 */ /* 0x000fce000f8e00ff */
.L_x_12:
[----:B------:R-:W-:Y:S02]  /*1090*/  ULDC.64 UR4, c[0x0][0x5a0] ;  /* 0x0001680000047ab9 */ /* 0x000fe40000000a00 */
[----:B------:R-:W-:-:S04]  /*10a0*/  ISETP.NE.U32.AND P0, PT, RZ, UR4, PT ;  /* 0x00000004ff007c0c */ /* 0x000fc8000bf05070 */
[----:B------:R-:W-:-:S13]  /*10b0*/  ISETP.NE.AND.EX P0, PT, RZ, UR5, PT, P0 ;  /* 0x00000005ff007c0c */ /* 0x000fda000bf05300 */
[----:B------:R-:W-:Y:S05]  /*10c0*/  @!P0 BRA `(.L_x_14) ;  /* 0x00000000001c8947 */ /* 0x000fea0003800000 */
[----:B01----:R-:W0:Y:S02]  /*10d0*/  LDC.64 R4, c[0x0][0x5a0] ;  /* 0x00016800ff047b82 */ /* 0x003e240000000a00 */
[----:B0-----:R-:W2:Y:S02]  /*10e0*/  LDG.E.64 R4, desc[UR36][R4.64] ;  /* 0x0000002404047981 */ /* 0x001ea4000c1e1b00 */
[----:B--2---:R-:W-:-:S04]  /*10f0*/  ISETP.NE.U32.AND P0, PT, R4, RZ, PT ;  /* 0x000000ff0400720c */ /* 0x004fc80003f05070 */
[----:B------:R-:W-:-:S13]  /*1100*/  ISETP.NE.AND.EX P0, PT, R5, RZ, PT, P0 ;  /* 0x000000ff0500720c */ /* 0x000fda0003f05300 */
[----:B------:R-:W-:Y:S05]  /*1110*/  @!P0 BRA `(.L_x_14) ;  /* 0x0000000000088947 */ /* 0x000fea0003800000 */
[----:B------:R0:W5:Y:S01]  /*1120*/  LD.E R58, desc[UR36][R4.64] ;  /* 0x00000024043a7980 */ /* 0x000162000c101900 */
[----:B------:R-:W-:Y:S05]  /*1130*/  BRA `(.L_x_15) ;  /* 0x0000000000247947 */ /* 0x000fea0003800000 */
.L_x_14:
[----:B------:R-:W-:Y:S02]  /*1140*/  ULDC.64 UR4, c[0x0][0x590] ;  /* 0x0001640000047ab9 */ /* 0x000fe40000000a00 */
[----:B------:R-:W-:-:S04]  /*1150*/  ISETP.NE.U32.AND P0, PT, RZ, UR4, PT ;  /* 0x00000004ff007c0c */ /* 0x000fc8000bf05070 */
[----:B------:R-:W-:-:S13]  /*1160*/  ISETP.NE.AND.EX P0, PT, RZ, UR5, PT, P0 ;  /* 0x00000005ff007c0c */ /* 0x000fda000bf05300 */
[----:B------:R-:W-:Y:S05]  /*1170*/  @!P0 BRA `(.L_x_16) ;  /* 0x00000000000c8947 */ /* 0x000fea0003800000 */
[----:B------:R-:W2:Y:S02]  /*1180*/  LDC.64 R58, c[0x0][0x590] ;  /* 0x00016400ff3a7b82 */ /* 0x000ea40000000a00 */
[----:B--2---:R2:W5:Y:S01]  /*1190*/  LDG.E R58, desc[UR36][R58.64] ;  /* 0x000000243a3a7981 */ /* 0x004562000c1e1900 */
[----:B------:R-:W-:Y:S05]  /*11a0*/  BRA `(.L_x_15) ;  /* 0x0000000000087947 */ /* 0x000fea0003800000 */
.L_x_16:
[----:B------:R-:W-:Y:S02]  /*11b0*/  ULDC UR4, c[0x0][0x584] ;  /* 0x0001610000047ab9 */ /* 0x000fe40000000800 */
[----:B------:R-:W-:-:S07]  /*11c0*/  IMAD.U32 R58, RZ, RZ, UR4 ;  /* 0x00000004ff3a7e24 */ /* 0x000fce000f8e00ff */
.L_x_15:
[----:B------:R-:W-:-:S13]  /*11d0*/  LOP3.LUT P0, RZ, R3, 0xff, RZ, 0xc0, !PT ;  /* 0x000000ff03ff7812 */ /* 0x000fda000780c0ff */
[----:B------:R-:W-:Y:S05]  /*11e0*/  @!P0 EXIT ;  /* 0x000000000000894d */ /* 0x000fea0003800000 */
[----:B------:R-:W3:Y:S01]  /*11f0*/  LDC R61, c[0x0][0x658] ;  /* 0x00019600ff3d7b82 */ /* 0x000ee20000000800 */
[----:B------:R-:W-:Y:S01]  /*1200*/  LOP3.LUT R6, R6, 0x1, RZ, 0xc0, !PT ;  /* 0x0000000106067812 */ /* 0x000fe200078ec0ff */
[----:B------:R-:W-:Y:S01]  /*1210*/  ULDC.64 UR6, c[0x0][0x288] ;  /* 0x0000a20000067ab9 */ /* 0x000fe20000000a00 */
[----:B------:R-:W-:Y:S01]  /*1220*/  SHF.R.U32.HI R3, RZ, 0x2, R63 ;  /* 0x00000002ff037819 */ /* 0x000fe2000001163f */
[----:B------:R-:W-:Y:S01]  /*1230*/  UIADD3 UR4, UR7, 0x7f, URZ ;  /* 0x0000007f07047890 */ /* 0x000fe2000fffe03f */
[----:B------:R-:W-:Y:S01]  /*1240*/  SHF.R.U32.HI R0, RZ, 0x1, R0 ;  /* 0x00000001ff007819 */ /* 0x000fe20000011600 */
[----:B------:R-:W-:Y:S01]  /*1250*/  IMAD.SHL.U32 R56, R6, 0x40, RZ ;  /* 0x0000004006387824 */ /* 0x000fe200078e00ff */
[----:B------:R-:W-:Y:S01]  /*1260*/  LOP3.LUT R3, R3, 0x7, RZ, 0xc0, !PT ;  /* 0x0000000703037812 */ /* 0x000fe200078ec0ff */
[----:B01----:R-:W0:Y:S01]  /*1270*/  LDC.64 R4, c[0x0][0x5c8] ;  /* 0x00017200ff047b82 */ /* 0x003e220000000a00 */
[----:B------:R-:W-:Y:S01]  /*1280*/  USHF.R.S32.HI UR5, URZ, 0x1f, UR4 ;  /* 0x0000001f3f057899 */ /* 0x000fe20008011404 */
[----:B------:R-:W-:Y:S01]  /*1290*/  LOP3.LUT R0, R0, 0x30, RZ, 0xc0, !PT ;  /* 0x0000003000007812 */ /* 0x000fe200078ec0ff */
[----:B------:R-:W-:Y:S01]  /*12a0*/  IMAD.MOV.U32 R8, RZ, RZ, 0x1 ;  /* 0x00000001ff087424 */ /* 0x000fe200078e00ff */
[--C-:B------:R-:W-:Y:S01]  /*12b0*/  LOP3.LUT R56, R56, 0x40, R3.reuse, 0xe2, !PT ;  /* 0x0000004038387812 */ /* 0x100fe200078ee203 */
[----:B------:R-:W-:Y:S01]  /*12c0*/  ULEA.HI UR5, UR5, UR4, URZ, 0x7 ;  /* 0x0000000405057291 */ /* 0x000fe2000f8f383f */
[-C--:B------:R-:W-:Y:S01]  /*12d0*/  IADD3 R3, RZ, -R0.reuse, -R3 ;  /* 0x80000000ff037210 */ /* 0x080fe20007ffe803 */
[----:B------:R-:W-:Y:S01]  /*12e0*/  IMAD.U32 R7, RZ, RZ, UR6 ;  /* 0x00000006ff077e24 */ /* 0x000fe2000f8e00ff */
[----:B------:R-:W1:Y:S01]  /*12f0*/  LDC R65, c[0x0][0x600] ;  /* 0x00018000ff417b82 */ /* 0x000e620000000800 */
[----:B------:R-:W-:Y:S01]  /*1300*/  LOP3.LUT R56, R56, R0, RZ, 0xfc, !PT ;  /* 0x0000000038387212 */ /* 0x000fe200078efcff */
[----:B------:R-:W-:Y:S01]  /*1310*/  IMAD.MOV.U32 R0, RZ, RZ, -0x1 ;  /* 0xffffffffff007424 */ /* 0x000fe200078e00ff */
[----:B------:R-:W-:Y:S01]  /*1320*/  USHF.R.S32.HI UR43, URZ, 0x7, UR5 ;  /* 0x000000073f2b7899 */ /* 0x000fe20008011405 */
[C---:B------:R-:W-:Y:S01]  /*1330*/  LOP3.LUT R62, R63.reuse, 0x3, RZ, 0xc0, !PT ;  /* 0x000000033f3e7812 */ /* 0x040fe200078ec0ff */
[----:B------:R-:W-:Y:S01]  /*1340*/  IMAD R3, R6, -0x40, R3 ;  /* 0xffffffc006037824 */ /* 0x000fe200078e0203 */
[C---:B------:R-:W-:Y:S01]  /*1350*/  LOP3.LUT R64, R63.reuse, 0x80, RZ, 0xc0, !PT ;  /* 0x000000803f407812 */ /* 0x040fe200078ec0ff */
[----:B------:R-:W-:Y:S01]  /*1360*/  UISETP.LT.AND UP0, UPT, UR43, 0x1, UPT ;  /* 0x000000012b00788c */ /* 0x000fe2000bf01270 */
[-C--:B---3--:R-:W-:Y:S01]  /*1370*/  SHF.L.U32 R0, R0, R61.reuse, RZ ;  /* 0x0000003d00007219 */ /* 0x088fe200000006ff */
[----:B------:R-:W-:Y:S01]  /*1380*/  ULDC UR4, c[0x0][0x284] ;  /* 0x0000a10000047ab9 */ /* 0x000fe20000000800 */
[----:B------:R-:W-:Y:S01]  /*1390*/  IMAD R62, R62, -0x2, R7 ;  /* 0xfffffffe3e3e7824 */ /* 0x000fe200078e0207 */
[----:B------:R-:W-:Y:S01]  /*13a0*/  USEL UR44, UR43, 0x1, UP0 ;  /* 0x000000012b2c7887 */ /* 0x000fe20008000000 */
[----:B------:R-:W-:Y:S01]  /*13b0*/  SHF.L.U32 R61, R8, R61, RZ ;  /* 0x0000003d083d7219 */ /* 0x000fe200000006ff */
[----:B------:R-:W-:Y:S01]  /*13c0*/  IMAD.SHL.U32 R63, R63, 0x2, RZ ;  /* 0x000000023f3f7824 */ /* 0x000fe200078e00ff */
[----:B------:R-:W-:Y:S01]  /*13d0*/  LOP3.LUT R68, R18, 0x1, RZ, 0xfc, !PT ;  /* 0x0000000112447812 */ /* 0x000fe200078efcff */
[----:B------:R-:W-:Y:S01]  /*13e0*/  VIADD R67, R3, UR4 ;  /* 0x0000000403437c36 */ /* 0x000fe20008000000 */
[C---:B0-----:R-:W-:Y:S01]  /*13f0*/  SHF.L.U64.HI R60, R4.reuse, 0x3, R5 ;  /* 0x00000003043c7819 */ /* 0x041fe20000010205 */
[----:B--2---:R-:W-:Y:S01]  /*1400*/  IMAD.SHL.U32 R59, R4, 0x8, RZ ;  /* 0x00000008043b7824 */ /* 0x004fe200078e00ff */
[----:B------:R-:W-:Y:S01]  /*1410*/  SHF.R.U32.HI R64, RZ, 0x7, R64 ;  /* 0x00000007ff407819 */ /* 0x000fe20000011640 */
[----:B------:R-:W-:Y:S01]  /*1420*/  IMAD.MOV.U32 R57, RZ, RZ, RZ ;  /* 0x000000ffff397224 */ /* 0x000fe200078e00ff */
[----:B------:R-:W-:Y:S01]  /*1430*/  LOP3.LUT R66, RZ, R0, RZ, 0x33, !PT ;  /* 0x00000000ff427212 */ /* 0x000fe200078e33ff */
[----:B------:R-:W-:Y:S01]  /*1440*/  UIADD3 UR44, UR43, -UR44, URZ ;  /* 0x8000002c2b2c7290 */ /* 0x000fe2000fffe03f */
[----:B------:R-:W-:Y:S01]  /*1450*/  UMOV UR40, URZ ;  /* 0x0000003f00287c82 */ /* 0x000fe20008000000 */
[----:B-1----:R-:W-:Y:S01]  /*1460*/  VIADD R65, R65, 0xffffffff ;  /* 0xffffffff41417836 */ /* 0x002fe20000000000 */
[----:B------:R-:W-:-:S09]  /*1470*/  UMOV UR42, URZ ;  /* 0x0000003f002a7c82 */ /* 0x000fd20008000000 */
.L_x_98:
[----:B0-----:R-:W0:Y:S01]  /*1480*/  SHFL.IDX PT, R0, R64, RZ, 0x1f ;  /* 0x00001fff40007589 */ /* 0x001e2200000e0000 */
[----:B-1----:R-:W1:Y:S01]  /*1490*/  S2UR UR7, SR_CgaCtaId ;  /* 0x00000000000779c3 */ /* 0x002e620000008800 */
[----:B------:R-:W-:Y:S01]  /*14a0*/  UMOV UR6, 0x400 ;  /* 0x0000040000067882 */ /* 0x000fe20000000000 */
[----:B0-----:R-:W-:Y:S01]  /*14b0*/  R2UR UR4, R0 ;  /* 0x00000000000472ca */ /* 0x001fe200000e0000 */
[----:B-1----:R-:W-:-:S12]  /*14c0*/  ULEA UR6, UR7, UR6, 0x18 ;  /* 0x0000000607067291 */ /* 0x002fd8000f8ec03f */
[----:B------:R-:W-:-:S04]  /*14d0*/  ULEA.HI UR5, UR4, UR4, URZ, 0x1 ;  /* 0x0000000404057291 */ /* 0x000fc8000f8f083f */
[----:B------:R-:W-:-:S04]  /*14e0*/  ULOP3.LUT UR5, UR5, 0x7fffe, URZ, 0xc0, !UPT ;  /* 0x0007fffe05057892 */ /* 0x000fc8000f8ec03f */
[----:B------:R-:W-:-:S03]  /*14f0*/  UIADD3 UR5, UR4, -UR5, URZ ;  /* 0x8000000504057290 */ /* 0x000fc6000fffe03f */
[----:B------:R-:W-:Y:S01]  /*1500*/  ULDC UR4, c[0x0][0x28c] ;  /* 0x0000a30000047ab9 */ /* 0x000fe20000000800 */
[----:B------:R-:W-:Y:S01]  /*1510*/  ULEA UR5, UR5, UR6, 0xd ;  /* 0x0000000605057291 */ /* 0x000fe2000f8e683f */
[----:B------:R-:W-:-:S03]  /*1520*/  ISETP.LT.AND P0, PT, RZ, UR4, PT ;  /* 0x00000004ff007c0c */ /* 0x000fc6000bf01270 */
[----:B------:R-:W-:-:S04]  /*1530*/  UIADD3 UR5, UR5, 0x100, URZ ;  /* 0x0000010005057890 */ /* 0x000fc8000fffe03f */
[----:B------:R-:W-:-:S04]  /*1540*/  USHF.R.U32.HI UR5, URZ, 0x4, UR5 ;  /* 0x000000043f057899 */ /* 0x000fc80008011605 */
[----:B------:R-:W-:-:S04]  /*1550*/  ULOP3.LUT UR5, UR5, 0x3fff, URZ, 0xc0, !UPT ;  /* 0x00003fff05057892 */ /* 0x000fc8000f8ec03f */
[----:B------:R-:W-:Y:S01]  /*1560*/  ULOP3.LUT UR45, UR5, 0x10000, URZ, 0xfc, !UPT ;  /* 0x00010000052d7892 */ /* 0x000fe2000f8efc3f */
[----:B--2345:R-:W-:Y:S11]  /*1570*/  @P0 BRA `(.L_x_17) ;  /* 0x0000000000400947 */ /* 0x03cff60003800000 */
[----:B------:R-:W-:Y:S01]  /*1580*/  MOV R0, 0x0 ;  /* 0x0000000000007802 */ /* 0x000fe20000000f00 */
[----:B------:R-:W-:Y:S01]  /*1590*/  ULDC.64 UR4, c[0x4][0x68] ;  /* 0x01001a0000047ab9 */ /* 0x000fe20000000a00 */
[----:B------:R-:W-:Y:S01]  /*15a0*/  ULDC.64 UR6, c[0x4][0x8] ;  /* 0x0100020000067ab9 */ /* 0x000fe20000000a00 */
[----:B------:R-:W-:Y:S01]  /*15b0*/  IMAD.U32 R4, RZ, RZ, UR4 ;  /* 0x00000004ff047e24 */ /* 0x000fe2000f8e00ff */
[----:B------:R0:W1:Y:S01]  /*15c0*/  LDC.64 R14, c[0x4][R0] ;  /* 0x01000000000e7b82 */ /* 0x0000620000000a00 */
[----:B------:R-:W-:Y:S01]  /*15d0*/  IMAD.U32 R5, RZ, RZ, UR5 ;  /* 0x00000005ff057e24 */ /* 0x000fe2000f8e00ff */
[----:B------:R-:W-:Y:S01]  /*15e0*/  ULDC.64 UR4, c[0x4][0x70] ;  /* 0x01001c0000047ab9 */ /* 0x000fe20000000a00 */
[----:B------:R-:W-:Y:S02]  /*15f0*/  IMAD.U32 R10, RZ, RZ, UR6 ;  /* 0x00000006ff0a7e24 */ /* 0x000fe4000f8e00ff */
[----:B------:R-:W-:Y:S02]  /*1600*/  IMAD.U32 R6, RZ, RZ, UR4 ;  /* 0x00000004ff067e24 */ /* 0x000fe4000f8e00ff */
[----:B------:R-:W-:-:S02]  /*1610*/  IMAD.U32 R7, RZ, RZ, UR5 ;  /* 0x00000005ff077e24 */ /* 0x000fc4000f8e00ff */
[----:B------:R-:W-:Y:S02]  /*1620*/  IMAD.U32 R11, RZ, RZ, UR7 ;  /* 0x00000007ff0b7e24 */ /* 0x000fe4000f8e00ff */
[----:B------:R-:W-:Y:S02]  /*1630*/  IMAD.MOV.U32 R8, RZ, RZ, 0x1e1 ;  /* 0x000001e1ff087424 */ /* 0x000fe400078e00ff */
[----:B------:R-:W-:Y:S02]  /*1640*/  IMAD.MOV.U32 R12, RZ, RZ, 0x1 ;  /* 0x00000001ff0c7424 */ /* 0x000fe400078e00ff */
[----:B0-----:R-:W-:-:S07]  /*1650*/  IMAD.MOV.U32 R13, RZ, RZ, RZ ;  /* 0x000000ffff0d7224 */ /* 0x001fce00078e00ff */
[----:B------:R-:W-:-:S07]  /*1660*/  LEPC R20, `(.L_x_17) ;  /* 0x000000001014794e */ /* 0x000fce0000000000 */
[----:B-1---5:R-:W-:Y:S05]  /*1670*/  CALL.ABS.NOINC R14 ;  /* 0x000000000e007343 */ /* 0x022fea0003c00000 */
.L_x_17:
[----:B------:R-:W-:-:S13]  /*1680*/  ISETP.NE.AND P0, PT, R68, 0x3, PT ;  /* 0x000000034400780c */ /* 0x000fda0003f05270 */
[----:B------:R-:W-:Y:S05]  /*1690*/  @!P0 BRA `(.L_x_18) ;  /* 0x0000000000048947 */ /* 0x000fea0003800000 */
[----:B------:R-:W-:Y:S01]  /*16a0*/  BPT.TRAP 0x1 ;  /* 0x000000040000795c */ /* 0x000fe20000300000 */
.L_x_18:
[----:B------:R-:W0:Y:S01]  /*16b0*/  S2UR UR5, SR_CgaCtaId ;  /* 0x00000000000579c3 */ /* 0x000e220000008800 */
[----:B------:R-:W-:Y:S01]  /*16c0*/  UMOV UR4, 0x400 ;  /* 0x0000040000047882 */ /* 0x000fe20000000000 */
[----:B------:R-:W-:Y:S02]  /*16d0*/  IMAD.U32 R0, RZ, RZ, UR40 ;  /* 0x00000028ff007e24 */ /* 0x000fe4000f8e00ff */
[----:B------:R-:W-:-:S03]  /*16e0*/  IMAD.U32 R3, RZ, RZ, UR42 ;  /* 0x0000002aff037e24 */ /* 0x000fc6000f8e00ff */
[----:B------:R-:W-:Y:S01]  /*16f0*/  SHF.L.U32 R0, R0, 0x1f, RZ ;  /* 0x0000001f00007819 */ /* 0x000fe200000006ff */
[----:B0-----:R-:W-:-:S06]  /*1700*/  ULEA UR4, UR5, UR4, 0x18 ;  /* 0x0000000405047291 */ /* 0x001fcc000f8ec03f */
[----:B------:R-:W-:-:S04]  /*1710*/  IMAD.U32 R6, RZ, RZ, UR4 ;  /* 0x00000004ff067e24 */ /* 0x000fc8000f8e00ff */
[----:B------:R-:W-:-:S04]  /*1720*/  IMAD R3, R3, 0x8, R6 ;  /* 0x0000000803037824 */ /* 0x000fc800078e0206 */
[----:B------:R0:W1:Y:S01]  /*1730*/  SYNCS.PHASECHK.TRANS64.TRYWAIT P1, [R3+URZ], R0 ;  /* 0x00000000030075a7 */ /* 0x000062000802017f */
[----:B------:R-:W-:Y:S05]  /*1740*/  @!P0 BRA `(.L_x_19) ;  /* 0x0000000000048947 */ /* 0x000fea0003800000 */
[----:B------:R-:W-:Y:S01]  /*1750*/  BPT.TRAP 0x1 ;  /* 0x000000040000795c */ /* 0x000fe20000300000 */
.L_x_19:
[----:B------:R-:W-:-:S05]  /*1760*/  IMAD.U32 R4, RZ, RZ, UR44 ;  /* 0x0000002cff047e24 */ /* 0x000fca000f8e00ff */
[----:B------:R-:W-:Y:S01]  /*1770*/  ISETP.GE.AND P2, PT, R4, 0x1, PT ;  /* 0x000000010400780c */ /* 0x000fe20003f46270 */
[----:B-1----:R-:W-:-:S12]  /*1780*/  @P1 BRA `(.L_x_20) ;  /* 0x0000000000081947 */ /* 0x002fd80003800000 */
[----:B------:R-:W1:Y:S02]  /*1790*/  SYNCS.PHASECHK.TRANS64.TRYWAIT P1, [R3+URZ], R0 ;  /* 0x00000000030075a7 */ /* 0x000e64000802017f */
[----:B-1----:R-:W-:Y:S05]  /*17a0*/  @!P1 BRA `(.L_x_21) ;  /* 0x0000004c00009947 */ /* 0x002fea0003800000 */
.L_x_20:
[----:B------:R-:W-:Y:S05]  /*17b0*/  WARPSYNC.ALL ;  /* 0x0000000000007948 */ /* 0x000fea0003800000 */
[----:B------:R-:W-:Y:S01]  /*17c0*/  R2UR UR4, R6 ;  /* 0x00000000060472ca */ /* 0x000fe200000e0000 */
[----:B------:R-:W-:Y:S01]  /*17d0*/  ULEA UR5, UR42, UR45, 0xb ;  /* 0x0000002d2a057291 */ /* 0x000fe2000f8e583f */
[----:B------:R-:W-:Y:S01]  /*17e0*/  WARPGROUP.ARRIVE ;  /* 0x00000000000079c5 */ /* 0x000fe20000000000 */
[----:B------:R-:W-:Y:S01]  /*17f0*/  UMOV UR9, 0x40000040 ;  /* 0x4000004000097882 */ /* 0x000fe20000000000 */
[----:B------:R-:W-:-:S04]  /*1800*/  UMOV UR11, 0x40000040 ;  /* 0x40000040000b7882 */ /* 0x000fc80000000000 */
[----:B------:R-:W-:-:S05]  /*1810*/  UMOV UR8, UR5 ;  /* 0x0000000500087c82 */ /* 0x000fca0008000000 */
[----:B------:R-:W-:-:S04]  /*1820*/  UIADD3 UR4, UR4, 0x20100, URZ ;  /* 0x0002010004047890 */ /* 0x000fc8000fffe03f */
[----:B------:R-:W-:-:S04]  /*1830*/  USHF.R.U32.HI UR4, URZ, 0x4, UR4 ;  /* 0x000000043f047899 */ /* 0x000fc80008011604 */
[----:B------:R-:W-:-:S04]  /*1840*/  ULOP3.LUT UR4, UR4, 0x3fff, URZ, 0xc0, !UPT ;  /* 0x00003fff04047892 */ /* 0x000fc8000f8ec03f */
[----:B------:R-:W-:-:S04]  /*1850*/  ULOP3.LUT UR4, UR4, 0x10000, URZ, 0xfc, !UPT ;  /* 0x0001000004047892 */ /* 0x000fc8000f8efc3f */
[----:B------:R-:W-:-:S07]  /*1860*/  ULEA UR6, UR42, UR4, 0xa ;  /* 0x000000042a067291 */ /* 0x000fce000f8e503f */
[----:B------:R-:W-:Y:S02]  /*1870*/  UMOV UR10, UR6 ;  /* 0x00000006000a7c82 */ /* 0x000fe40008000000 */
[----:B------:R-:W-:Y:S01]  /*1880*/  HGMMA.64x64x16.F32.BF16 R24, gdesc[UR8], RZ, !UPT, gsb0 ;  /* 0x00e00000081879f0 */ /* 0x000fe2000c0018ff */
[----:B------:R-:W-:Y:S02]  /*1890*/  UIADD3 UR8, UR5, 0x2, URZ ;  /* 0x0000000205087890 */ /* 0x000fe4000fffe03f */
[----:B------:R-:W-:Y:S01]  /*18a0*/  UIADD3 UR10, UR6, 0x2, URZ ;  /* 0x00000002060a7890 */ /* 0x000fe2000fffe03f */
[----:B------:R-:W-:Y:S01]  /*18b0*/  UMOV UR9, 0x40000040 ;  /* 0x4000004000097882 */ /* 0x000fe20000000000 */
[----:B------:R-:W-:Y:S01]  /*18c0*/  UMOV UR11, 0x40000040 ;  /* 0x40000040000b7882 */ /* 0x000fe20000000000 */
[----:B------:R-:W-:Y:S02]  /*18d0*/  WARPGROUP.DEPBAR.LE gsb0, 0x0 ;  /* 0x00008000000079c5 */ /* 0x000fe40000010000 */
[----:B------:R-:W-:-:S06]  /*18e0*/  WARPGROUP.ARRIVE ;  /* 0x00000000000079c5 */ /* 0x000fcc0000000000 */
[----:B------:R-:W-:Y:S01]  /*18f0*/  HGMMA.64x64x16.F32.BF16 R24, gdesc[UR8], R24, gsb0 ;  /* 0x00e00000081879f0 */ /* 0x000fe20008001818 */
        /* <DEDUP_REMOVED lines=41> */
[----:B------:R-:W-:Y:S03]  /*1b90*/  HGMMA.64x64x16.F32.BF16 R24, gdesc[UR8], R24, gsb0 ;  /* 0x00e00000081879f0 */ /* 0x000fe60008001818 */
[----:B------:R-:W-:Y:S02]  /*1ba0*/  WARPGROUP.DEPBAR.LE gsb0, 0x0 ;  /* 0x00008000000079c5 */ /* 0x000fe40000010000 */
[----:B------:R-:W-:Y:S05]  /*1bb0*/  @!P2 BRA `(.L_x_22) ;  /* 0x000000040098a947 */ /* 0x000fea0003800000 */
[----:B------:R-:W-:Y:S01]  /*1bc0*/  UIADD3 UR5, UR42, 0x1, URZ ;  /* 0x000000012a057890 */ /* 0x000fe2000fffe03f */
[----:B01----:R-:W-:Y:S02]  /*1bd0*/  IMAD.U32 R0, RZ, RZ, UR44 ;  /* 0x0000002cff007e24 */ /* 0x003fe4000f8e00ff */
[----:B------:R-:W-:Y:S01]  /*1be0*/  IMAD.U32 R3, RZ, RZ, UR42 ;  /* 0x0000002aff037e24 */ /* 0x000fe2000f8e00ff */
[----:B------:R-:W-:-:S04]  /*1bf0*/  UISETP.NE.AND UP0, UPT, UR5, 0x4, UPT ;  /* 0x000000040500788c */ /* 0x000fc8000bf05270 */
[----:B------:R-:W-:Y:S02]  /*1c00*/  USEL UR6, URZ, 0x1, UP0 ;  /* 0x000000013f067887 */ /* 0x000fe40008000000 */
[----:B------:R-:W-:Y:S02]  /*1c10*/  USEL UR5, UR5, URZ, UP0 ;  /* 0x0000003f05057287 */ /* 0x000fe40008000000 */
[----:B------:R-:W-:-:S06]  /*1c20*/  ULOP3.LUT UR6, UR40, UR6, URZ, 0x3c, !UPT ;  /* 0x0000000628067292 */ /* 0x000fcc000f8e3c3f */
[----:B------:R-:W-:-:S07]  /*1c30*/  IMAD.U32 R7, RZ, RZ, UR6 ;  /* 0x00000006ff077e24 */ /* 0x000fce000f8e00ff */
.L_x_29:
[----:B------:R-:W-:Y:S05]  /*1c40*/  @!P0 BRA `(.L_x_23) ;  /* 0x0000000000048947 */ /* 0x000fea0003800000 */
[----:B------:R-:W-:Y:S01]  /*1c50*/  BPT.TRAP 0x1 ;  /* 0x000000040000795c */ /* 0x000fe20000300000 */
.L_x_23:
[----:B------:R-:W0:Y:S01]  /*1c60*/  S2UR UR7, SR_CgaCtaId ;  /* 0x00000000000779c3 */ /* 0x000e220000008800 */
[----:B------:R-:W-:Y:S01]  /*1c70*/  UMOV UR6, 0x400 ;  /* 0x0000040000067882 */ /* 0x000fe20000000000 */
[----:B------:R-:W-:Y:S01]  /*1c80*/  IMAD.U32 R5, RZ, RZ, UR5 ;  /* 0x00000005ff057e24 */ /* 0x000fe2000f8e00ff */
[----:B------:R-:W-:Y:S01]  /*1c90*/  SHF.L.U32 R4, R7, 0x1f, RZ ;  /* 0x0000001f07047819 */ /* 0x000fe200000006ff */
[----:B0-----:R-:W-:-:S06]  /*1ca0*/  ULEA UR6, UR7, UR6, 0x18 ;  /* 0x0000000607067291 */ /* 0x001fcc000f8ec03f */
[----:B------:R-:W-:-:S04]  /*1cb0*/  IMAD.U32 R6, RZ, RZ, UR6 ;  /* 0x00000006ff067e24 */ /* 0x000fc8000f8e00ff */
[----:B------:R-:W-:-:S04]  /*1cc0*/  IMAD R5, R5, 0x8, R6 ;  /* 0x0000000805057824 */ /* 0x000fc800078e0206 */
[----:B------:R0:W1:Y:S01]  /*1cd0*/  SYNCS.PHASECHK.TRANS64.TRYWAIT P1, [R5+URZ], R4 ;  /* 0x00000004050075a7 */ /* 0x000062000802017f */
[----:B------:R-:W-:Y:S05]  /*1ce0*/  @!P0 BRA `(.L_x_24) ;  /* 0x0000000000048947 */ /* 0x000fea0003800000 */
[----:B------:R-:W-:Y:S01]  /*1cf0*/  BPT.TRAP 0x1 ;  /* 0x000000040000795c */ /* 0x000fe20000300000 */
.L_x_24:
[----:B-1----:R-:W-:Y:S05]  /*1d00*/  @P1 BRA `(.L_x_25) ;  /* 0x0000000000081947 */ /* 0x002fea0003800000 */
[----:B------:R-:W1:Y:S02]  /*1d10*/  SYNCS.PHASECHK.TRANS64.TRYWAIT P1, [R5+URZ], R4 ;  /* 0x00000004050075a7 */ /* 0x000e64000802017f */
[----:B-1----:R-:W-:Y:S05]  /*1d20*/  @!P1 BRA `(.L_x_26) ;  /* 0x0000004400b49947 */ /* 0x002fea0003800000 */
.L_x_25:
[----:B------:R-:W-:Y:S01]  /*1d30*/  ULEA UR6, UR5, UR45, 0xb ;  /* 0x0000002d05067291 */ /* 0x000fe2000f8e583f */
[----:B------:R-:W-:Y:S01]  /*1d40*/  WARPGROUP.ARRIVE ;  /* 0x00000000000079c5 */ /* 0x000fe20000000000 */
[----:B------:R-:W-:Y:S01]  /*1d50*/  ULEA UR7, UR5, UR4, 0xa ;  /* 0x0000000405077291 */ /* 0x000fe2000f8e503f */
[----:B------:R-:W-:Y:S01]  /*1d60*/  UMOV UR9, 0x40000040 ;  /* 0x4000004000097882 */ /* 0x000fe20000000000 */
[----:B------:R-:W-:-:S03]  /*1d70*/  UMOV UR11, 0x40000040 ;  /* 0x40000040000b7882 */ /* 0x000fc60000000000 */
[----:B------:R-:W-:Y:S02]  /*1d80*/  UMOV UR8, UR6 ;  /* 0x0000000600087c82 */ /* 0x000fe40008000000 */
[----:B------:R-:W-:Y:S02]  /*1d90*/  UMOV UR10, UR7 ;  /* 0x00000007000a7c82 */ /* 0x000fe40008000000 */
[----:B------:R-:W-:Y:S01]  /*1da0*/  HGMMA.64x64x16.F32.BF16 R24, gdesc[UR8], R24, gsb0 ;  /* 0x00e00000081879f0 */ /* 0x000fe20008001818 */
[----:B------:R-:W-:Y:S02]  /*1db0*/  UIADD3 UR8, UR6, 0x2, URZ ;  /* 0x0000000206087890 */ /* 0x000fe4000fffe03f */
[----:B------:R-:W-:Y:S01]  /*1dc0*/  UIADD3 UR10, UR7, 0x2, URZ ;  /* 0x00000002070a7890 */ /* 0x000fe2000fffe03f */
[----:B------:R-:W-:Y:S01]  /*1dd0*/  UMOV UR9, 0x40000040 ;  /* 0x4000004000097882 */ /* 0x000fe20000000000 */
[----:B------:R-:W-:Y:S01]  /*1de0*/  UMOV UR11, 0x40000040 ;  /* 0x40000040000b7882 */ /* 0x000fe20000000000 */
[----:B------:R-:W-:-:S02]  /*1df0*/  WARPGROUP.DEPBAR.LE gsb0, 0x0 ;  /* 0x00008000000079c5 */ /* 0x000fc40000010000 */
        /* <DEDUP_REMOVED lines=46> */
[----:B------:R-:W-:Y:S01]  /*20e0*/  BPT.TRAP 0x1 ;  /* 0x000000040000795c */ /* 0x000fe20000300000 */
.L_x_27:
[----:B------:R-:W-:-:S13]  /*20f0*/  ISETP.NE.AND P1, PT, R22, RZ, PT ;  /* 0x000000ff1600720c */ /* 0x000fda0003f25270 */
[----:B01----:R-:W-:-:S04]  /*2100*/  @P1 IMAD R4, R3, 0x8, R6 ;  /* 0x0000000803041824 */ /* 0x003fc800078e0206 */
[----:B------:R-:W-:-:S05]  /*2110*/  @P1 VIADD R4, R4, 0x20 ;  /* 0x0000002004041836 */ /* 0x000fca0000000000 */
[----:B------:R-:W-:-:S04]  /*2120*/  @P1 PRMT R4, R19, 0x654, R4 ;  /* 0x0000065413041816 */ /* 0x000fc80000000004 */
[----:B------:R0:W-:Y:S01]  /*2130*/  @P1 SYNCS.ARRIVE.TRANS64.RED.A1T0 RZ, [R4+URZ], RZ ;  /* 0x000000ff04ff19a7 */ /* 0x0001e2000810043f */
[----:B------:R-:W-:-:S13]  /*2140*/  ISETP.GT.U32.AND P1, PT, R18, 0x1, PT ;  /* 0x000000011200780c */ /* 0x000fda0003f24070 */
[----:B0-----:R-:W-:Y:S05]  /*2150*/  @P1 BRA `(.L_x_28) ;  /* 0x0000000000041947 */ /* 0x001fea0003800000 */
[----:B------:R-:W-:Y:S01]  /*2160*/  BPT.TRAP 0x1 ;  /* 0x000000040000795c */ /* 0x000fe20000300000 */
.L_x_28:
[----:B------:R-:W-:Y:S01]  /*2170*/  UIADD3 UR5, UR5, 0x1, URZ ;  /* 0x0000000105057890 */ /* 0x000fe2000fffe03f */
[C---:B------:R-:W-:Y:S01]  /*2180*/  ISETP.GT.AND P2, PT, R0.reuse, 0x1, PT ;  /* 0x000000010000780c */ /* 0x040fe20003f44270 */
[----:B------:R-:W-:Y:S02]  /*2190*/  VIADD R3, R3, 0x1 ;  /* 0x0000000103037836 */ /* 0x000fe40000000000 */
[----:B------:R-:W-:Y:S01]  /*21a0*/  UISETP.NE.AND UP0, UPT, UR5, 0x4, UPT ;  /* 0x000000040500788c */ /* 0x000fe2000bf05270 */
[----:B------:R-:W-:Y:S02]  /*21b0*/  VIADD R0, R0, 0xffffffff ;  /* 0xffffffff00007836 */ /* 0x000fe40000000000 */
[C---:B------:R-:W-:Y:S01]  /*21c0*/  ISETP.NE.AND P1, PT, R3.reuse, 0x4, PT ;  /* 0x000000040300780c */ /* 0x040fe20003f25270 */
[----:B------:R-:W-:Y:S02]  /*21d0*/  USEL UR6, URZ, 0x1, UP0 ;  /* 0x000000013f067887 */ /* 0x000fe40008000000 */
[----:B------:R-:W-:Y:S01]  /*21e0*/  USEL UR5, UR5, URZ, UP0 ;  /* 0x0000003f05057287 */ /* 0x000fe20008000000 */
[----:B------:R-:W-:-:S03]  /*21f0*/  SEL R3, R3, RZ, P1 ;  /* 0x000000ff03037207 */ /* 0x000fc60000800000 */
[----:B------:R-:W-:Y:S01]  /*2200*/  LOP3.LUT R7, R7, UR6, RZ, 0x3c, !PT ;  /* 0x0000000607077c12 */ /* 0x000fe2000f8e3cff */
[----:B------:R-:W-:Y:S07]  /*2210*/  @P2 BRA `(.L_x_29) ;  /* 0xfffffff800882947 */ /* 0x000fee000383ffff */
.L_x_22:
[----:B01----:R-:W0:Y:S02]  /*2220*/  LDC R0, c[0x0][0x28c] ;  /* 0x0000a300ff007b82 */ /* 0x003e240000000800 */
[----:B0-----:R-:W-:-:S13]  /*2230*/  ISETP.GE.AND P1, PT, R0, 0x1, PT ;  /* 0x000000010000780c */ /* 0x001fda0003f26270 */
[----:B------:R-:W-:Y:S05]  /*2240*/  @!P1 BRA `(.L_x_30) ;  /* 0x0000000000389947 */ /* 0x000fea0003800000 */
[----:B------:R-:W-:Y:S05]  /*2250*/  @!P0 BRA `(.L_x_31) ;  /* 0x0000000000048947 */ /* 0x000fea0003800000 */
[----:B------:R-:W-:Y:S01]  /*2260*/  BPT.TRAP 0x1 ;  /* 0x000000040000795c */ /* 0x000fe20000300000 */
.L_x_31:
[----:B------:R-:W-:-:S13]  /*2270*/  ISETP.NE.AND P0, PT, R22, RZ, PT ;  /* 0x000000ff1600720c */ /* 0x000fda0003f05270 */
[----:B------:R-:W-:-:S05]  /*2280*/  VOTEU.ANY UP0, P0 ;  /* 0x00000000003f7886 */ /* 0x000fca0000000100 */
[----:B------:R-:W-:-:S06]  /*2290*/  @UP0 UIADD3 UR4, UR44, UR42, URZ ;  /* 0x0000002a2c040290 */ /* 0x000fcc000fffe03f */
[----:B------:R-:W-:-:S04]  /*22a0*/  IMAD.U32 R0, RZ, RZ, UR4 ;  /* 0x00000004ff007e24 */ /* 0x000fc8000f8e00ff */
[----:B------:R-:W-:-:S05]  /*22b0*/  @P0 IMAD.SHL.U32 R0, R0, 0x8, RZ ;  /* 0x0000000800000824 */ /* 0x000fca00078e00ff */
[----:B------:R-:W-:-:S04]  /*22c0*/  @P0 LOP3.LUT R0, R0, 0x18, RZ, 0xc0, !PT ;  /* 0x0000001800000812 */ /* 0x000fc800078ec0ff */
[----:B------:R-:W-:-:S04]  /*22d0*/  @P0 IADD3 R0, R6, 0x20, R0 ;  /* 0x0000002006000810 */ /* 0x000fc80007ffe000 */
[----:B------:R-:W-:-:S04]  /*22e0*/  @P0 PRMT R0, R19, 0x654, R0 ;  /* 0x0000065413000816 */ /* 0x000fc80000000000 */
[----:B------:R0:W-:Y:S01]  /*22f0*/  @P0 SYNCS.ARRIVE.TRANS64.RED.A1T0 RZ, [R0+URZ], RZ ;  /* 0x000000ff00ff09a7 */ /* 0x0001e2000810043f */
[----:B------:R-:W-:-:S13]  /*2300*/  ISETP.GT.U32.AND P0, PT, R18, 0x1, PT ;  /* 0x000000011200780c */ /* 0x000fda0003f04070 */
[----:B0-----:R-:W-:Y:S05]  /*2310*/  @P0 BRA `(.L_x_30) ;  /* 0x0000000000040947 */ /* 0x001fea0003800000 */
[----:B------:R-:W-:Y:S01]  /*2320*/  BPT.TRAP 0x1 ;  /* 0x000000040000795c */ /* 0x000fe20000300000 */
.L_x_30:
[----:B------:R-:W-:Y:S01]  /*2330*/  IMAD.SHL.U32 R3, R70, 0x40, RZ ;  /* 0x0000004046037824 */ /* 0x000fe200078e00ff */
[----:B------:R-:W-:Y:S01]  /*2340*/  ULDC UR6, c[0x0][0x288] ;  /* 0x0000a20000067ab9 */ /* 0x000fe20000000800 */
[----:B------:R-:W-:Y:S01]  /*2350*/  SHF.R.S32.HI R13, RZ, 0x1f, R69 ;  /* 0x0000001fff0d7819 */ /* 0x000fe20000011445 */
[----:B------:R-:W-:Y:S01]  /*2360*/  IMAD.SHL.U32 R6, R71, 0x80, RZ ;  /* 0x0000008047067824 */ /* 0x000fe200078e00ff */
[----:B------:R-:W-:Y:S01]  /*2370*/  ULDC.64 UR4, c[0x0][0x5d0] ;  /* 0x0001740000047ab9 */ /* 0x000fe20000000a00 */
[----:B------:R-:W-:Y:S01]  /*2380*/  LOP3.LUT R10, R3, 0x6, R63, 0xf8, !PT ;  /* 0x00000006030a7812 */ /* 0x000fe200078ef83f */
[----:B------:R-:W-:Y:S01]  /*2390*/  IMAD.WIDE R70, R71, 0x80, R56 ;  /* 0x0000008047467825 */ /* 0x000fe200078e0238 */
[----:B------:R-:W-:Y:S01]  /*23a0*/  ISETP.GE.AND P0, PT, R3, UR6, PT ;  /* 0x0000000603007c0c */ /* 0x000fe2000bf06270 */
[----:B------:R-:W-:Y:S01]  /*23b0*/  ULDC UR6, c[0x0][0x284] ;  /* 0x0000a10000067ab9 */ /* 0x000fe20000000800 */
[----:B------:R-:W-:Y:S01]  /*23c0*/  SHF.R.S32.HI R11, RZ, 0x1f, R10 ;  /* 0x0000001fff0b7819 */ /* 0x000fe2000001140a */
[----:B------:R-:W-:Y:S01]  /*23d0*/  IMAD R0, R13, UR4, RZ ;  /* 0x000000040d007c24 */ /* 0x000fe2000f8e02ff */
[----:B------:R-:W-:-:S03]  /*23e0*/  ISETP.GE.OR P0, PT, R6, UR6, P0 ;  /* 0x0000000606007c0c */ /* 0x000fc60008706670 */
[C---:B------:R-:W-:Y:S02]  /*23f0*/  IMAD R7, R69.reuse, UR5, R0 ;  /* 0x0000000545077c24 */ /* 0x040fe4000f8e0200 */
[----:B------:R-:W-:Y:S01]  /*2400*/  IMAD.WIDE.U32 R4, R69, UR4, R10 ;  /* 0x0000000445047c25 */ /* 0x000fe2000f8e000a */
[----:B------:R-:W-:-:S03]  /*2410*/  ULDC.64 UR4, c[0x0][0x5c8] ;  /* 0x0001720000047ab9 */ /* 0x000fc60000000a00 */
[----:B------:R-:W-:Y:S02]  /*2420*/  IMAD R9, R71, UR4, RZ ;  /* 0x0000000447097c24 */ /* 0x000fe4000f8e02ff */
[----:B------:R-:W-:Y:S02]  /*2430*/  IMAD.IADD R5, R5, 0x1, R7 ;  /* 0x0000000105057824 */ /* 0x000fe400078e0207 */
[C---:B------:R-:W-:Y:S02]  /*2440*/  IMAD R9, R70.reuse, UR5, R9 ;  /* 0x0000000546097c24 */ /* 0x040fe4000f8e0209 */
[----:B------:R-:W-:-:S04]  /*2450*/  IMAD.WIDE.U32 R72, R70, UR4, R4 ;  /* 0x0000000446487c25 */ /* 0x000fc8000f8e0004 */
[----:B------:R-:W-:Y:S01]  /*2460*/  IMAD.MOV.U32 R0, RZ, RZ, -0x1 ;  /* 0xffffffffff007424 */ /* 0x000fe200078e00ff */
[----:B------:R-:W-:Y:S06]  /*2470*/  @P0 BRA `(.L_x_32) ;  /* 0x00000020009c0947 */ /* 0x000fec0003800000 */
[----:B-----5:R-:W-:Y:S01]  /*2480*/  FSETP.NEU.AND P0, PT, R58, RZ, PT ;  /* 0x000000ff3a00720b */ /* 0x020fe20003f0d000 */
[----:B------:R-:W-:Y:S01]  /*2490*/  IMAD.IADD R4, R62, 0x1, -R3 ;  /* 0x000000013e047824 */ /* 0x000fe200078e0a03 */
[----:B------:R-:W-:Y:S01]  /*24a0*/  BSSY B0, `(.L_x_32) ;  /* 0x0000224000007945 */ /* 0x000fe20003800000 */
[----:B------:R-:W-:Y:S02]  /*24b0*/  IMAD.IADD R3, R67, 0x1, -R6 ;  /* 0x0000000143037824 */ /* 0x000fe400078e0a06 */
[----:B------:R-:W-:Y:S01]  /*24c0*/  IMAD.IADD R83, R73, 0x1, R9 ;  /* 0x0000000149537824 */ /* 0x000fe200078e0209 */
[----:B------:R-:W-:-:S04]  /*24d0*/  ISETP.GT.AND P2, PT, R4, RZ, PT ;  /* 0x000000ff0400720c */ /* 0x000fc80003f44270 */
[----:B------:R-:W-:-:S03]  /*24e0*/  ISETP.GT.AND P1, PT, R3, RZ, P2 ;  /* 0x000000ff0300720c */ /* 0x000fc60001724270 */
[----:B------:R-:W-:Y:S10]  /*24f0*/  @!P0 BRA `(.L_x_33) ;  /* 0x0000001400e88947 */ /* 0x000ff40003800000 */
[----:B------:R-:W0:Y:S01]  /*2500*/  LDC.64 R76, c[0x0][0x5b8] ;  /* 0x00016e00ff4c7b82 */ /* 0x000e220000000a00 */
[----:B------:R-:W-:-:S07]  /*2510*/  ULDC.64 UR4, c[0x0][0x5c0] ;  /* 0x0001700000047ab9 */ /* 0x000fce0000000a00 */
[----:B------:R-:W1:Y:S08]  /*2520*/  LDC.64 R78, c[0x0][0x5b0] ;  /* 0x00016c00ff4e7b82 */ /* 0x000e700000000a00 */
[----:B------:R-:W2:Y:S01]  /*2530*/  LDC.64 R80, c[0x0][0x5a8] ;  /* 0x00016a00ff507b82 */ /* 0x000ea20000000a00 */
[-C--:B0-----:R-:W-:Y:S02]  /*2540*/  IMAD R6, R13, R76.reuse, RZ ;  /* 0x0000004c0d067224 */ /* 0x081fe400078e02ff */
[----:B------:R-:W-:-:S04]  /*2550*/  IMAD.WIDE.U32 R74, R69, R76, R10 ;  /* 0x0000004c454a7225 */ /* 0x000fc800078e000a */
[----:B------:R-:W-:Y:S02]  /*2560*/  IMAD R73, R69, R77, R6 ;  /* 0x0000004d45497224 */ /* 0x000fe400078e0206 */
[-C--:B-1----:R-:W-:Y:S02]  /*2570*/  IMAD R5, R71, R78.reuse, RZ ;  /* 0x0000004e47057224 */ /* 0x082fe400078e02ff */
[----:B------:R-:W-:Y:S02]  /*2580*/  IMAD.IADD R13, R75, 0x1, R73 ;  /* 0x000000014b0d7824 */ /* 0x000fe400078e0249 */
[----:B------:R-:W-:Y:S02]  /*2590*/  IMAD.MOV.U32 R12, RZ, RZ, R74 ;  /* 0x000000ffff0c7224 */ /* 0x000fe400078e004a */
[C---:B------:R-:W-:Y:S02]  /*25a0*/  IMAD R77, R70.reuse, R79, R5 ;  /* 0x0000004f464d7224 */ /* 0x040fe400078e0205 */
[----:B------:R-:W-:-:S04]  /*25b0*/  IMAD.WIDE.U32 R6, R70, R78, R12 ;  /* 0x0000004e46067225 */ /* 0x000fc800078e000c */
[----:B------:R-:W-:Y:S01]  /*25c0*/  IMAD.IADD R5, R7, 0x1, R77 ;  /* 0x0000000107057824 */ /* 0x000fe200078e024d */
[----:B--2---:R-:W-:-:S04]  /*25d0*/  LEA R14, P0, R6, R80, 0x1 ;  /* 0x00000050060e7211 */ /* 0x004fc800078008ff */
[----:B------:R-:W-:-:S05]  /*25e0*/  LEA.HI.X R15, R6, R81, R5, 0x1, P0 ;  /* 0x00000051060f7211 */ /* 0x000fca00000f0c05 */
[----:B------:R0:W2:Y:S01]  /*25f0*/  @P1 LDG.E.LTC128B.U16 R5, desc[UR36][R14.64] ;  /* 0x000000240e051981 */ /* 0x0000a2000c1e1520 */
[----:B------:R-:W-:Y:S01]  /*2600*/  LEA R8, P0, R72, UR4, 0x1 ;  /* 0x0000000448087c11 */ /* 0x000fe2000f8008ff */
[----:B------:R-:W-:Y:S01]  /*2610*/  IMAD.WIDE.U32 R6, R70, R78, R10 ;  /* 0x0000004e46067225 */ /* 0x000fe200078e000a */
[----:B------:R-:W-:Y:S03]  /*2620*/  BSSY B1, `(.L_x_34) ;  /* 0x0000012000017945 */ /* 0x000fe60003800000 */
[----:B------:R-:W-:Y:S02]  /*2630*/  IMAD.IADD R7, R77, 0x1, R7 ;  /* 0x000000014d077824 */ /* 0x000fe400078e0207 */
[----:B------:R-:W-:Y:S01]  /*2640*/  IMAD.WIDE.U32 R20, R69, R76, R6 ;  /* 0x0000004c45147225 */ /* 0x000fe200078e0006 */
[----:B0-----:R-:W-:-:S03]  /*2650*/  SHF.L.U64.HI R15, R78, 0x3, R79 ;  /* 0x000000034e0f7819 */ /* 0x001fc6000001024f */
[----:B------:R-:W-:Y:S01]  /*2660*/  IMAD.IADD R7, R73, 0x1, R21 ;  /* 0x0000000149077824 */ /* 0x000fe200078e0215 */
[----:B------:R-:W-:Y:S01]  /*2670*/  LEA R6, P4, R20, R80, 0x1 ;  /* 0x0000005014067211 */ /* 0x000fe200078808ff */
[----:B------:R-:W-:-:S03]  /*2680*/  IMAD.SHL.U32 R14, R78, 0x8, RZ ;  /* 0x000000084e0e7824 */ /* 0x000fc600078e00ff */
[----:B------:R-:W-:Y:S01]  /*2690*/  LEA.HI.X R7, R20, R81, R7, 0x1, P4 ;  /* 0x0000005114077211 */ /* 0x000fe200020f0c07 */
[----:B--2---:R-:W-:-:S04]  /*26a0*/  IMAD.U32 R9, R5, 0x10000, RZ ;  /* 0x0001000005097824 */ /* 0x004fc800078e00ff */
[----:B------:R-:W-:-:S04]  /*26b0*/  FMUL R9, R9, R58 ;  /* 0x0000003a09097220 */ /* 0x000fc80000400000 */
[----:B------:R-:W-:Y:S01]  /*26c0*/  FFMA R24, R24, R23, R9 ;  /* 0x0000001718187223 */ /* 0x000fe20000000009 */
[----:B------:R-:W-:Y:S02]  /*26d0*/  LEA.HI.X R9, R72, UR5, R83, 0x1, P0 ;  /* 0x0000000548097c11 */ /* 0x000fe400080f0c53 */
[----:B------:R-:W-:Y:S02]  /*26e0*/  ISETP.GT.AND P0, PT, R4, 0x1, PT ;  /* 0x000000010400780c */ /* 0x000fe40003f04270 */
[----:B------:R-:W-:Y:S02]  /*26f0*/  F2FP.BF16.F32.PACK_AB R24, RZ, R24 ;  /* 0x00000018ff18723e */ /* 0x000fe400000010ff */
[----:B------:R-:W-:-:S03]  /*2700*/  ISETP.GT.AND P3, PT, R3, RZ, P0 ;  /* 0x000000ff0300720c */ /* 0x000fc60000764270 */
[----:B------:R0:W-:Y:S10]  /*2710*/  @P1 STG.E.U16 desc[UR36][R8.64], R24 ;  /* 0x0000001808001986 */ /* 0x0001f4000c101524 */
[----:B------:R-:W-:Y:S05]  /*2720*/  @!P3 BRA `(.L_x_35) ;  /* 0x000000000004b947 */ /* 0x000fea0003800000 */
[----:B------:R1:W5:Y:S02]  /*2730*/  LDG.E.LTC128B.U16 R5, desc[UR36][R6.64+0x2] ;  /* 0x0000022406057981 */ /* 0x000364000c1e1520 */
.L_x_35:
[----:B------:R-:W-:Y:S05]  /*2740*/  BSYNC B1 ;  /* 0x0000000000017941 */ /* 0x000fea0003800000 */
.L_x_34:
[----:B-----5:R-:W-:Y:S01]  /*2750*/  IMAD.U32 R71, R5, 0x10000, RZ ;  /* 0x0001000005477824 */ /* 0x020fe200078e00ff */
[----:B------:R-:W-:Y:S01]  /*2760*/  ISETP.GT.AND P2, PT, R3, 0x8, P2 ;  /* 0x000000080300780c */ /* 0x000fe20001744270 */
[----:B------:R-:W-:Y:S01]  /*2770*/  IMAD.WIDE.U32 R20, R70, R78, R14 ;  /* 0x0000004e46147225 */ /* 0x000fe200078e000e */
[----:B0-----:R-:W-:-:S03]  /*2780*/  PRMT R24, R5, 0x7610, R24 ;  /* 0x0000761005187816 */ /* 0x001fc60000000018 */
[----:B------:R-:W-:Y:S01]  /*2790*/  FMUL R12, R71, R58 ;  /* 0x0000003a470c7220 */ /* 0x000fe20000400000 */
[----:B------:R-:W-:Y:S01]  /*27a0*/  IMAD.IADD R77, R77, 0x1, R21 ;  /* 0x000000014d4d7824 */ /* 0x000fe200078e0215 */
[----:B------:R-:W-:Y:S02]  /*27b0*/  IADD3 R74, P1, R74, R20, RZ ;  /* 0x000000144a4a7210 */ /* 0x000fe40007f3e0ff */
[----:B------:R-:W-:-:S03]  /*27c0*/  FFMA R12, R25, R23, R12 ;  /* 0x00000017190c7223 */ /* 0x000fc6000000000c */
[----:B------:R-:W-:Y:S02]  /*27d0*/  IMAD.X R13, R77, 0x1, R13, P1 ;  /* 0x000000014d0d7824 */ /* 0x000fe400008e060d */
[----:B------:R-:W-:Y:S02]  /*27e0*/  F2FP.BF16.F32.PACK_AB R12, RZ, R12 ;  /* 0x0000000cff0c723e */ /* 0x000fe400000010ff */
[----:B------:R-:W-:Y:S02]  /*27f0*/  LEA R14, P1, R74, R80, 0x1 ;  /* 0x000000504a0e7211 */ /* 0x000fe400078208ff */
[----:B------:R-:W-:Y:S02]  /*2800*/  PRMT R21, R12, 0x7610, R21 ;  /* 0x000076100c157816 */ /* 0x000fe40000000015 */
[----:B------:R-:W-:-:S03]  /*2810*/  LEA.HI.X R15, R74, R81, R13, 0x1, P1 ;  /* 0x000000514a0f7211 */ /* 0x000fc600008f0c0d */
[----:B------:R0:W-:Y:S04]  /*2820*/  @P3 STG.E.U16 desc[UR36][R8.64+0x2], R21 ;  /* 0x0000021508003986 */ /* 0x0001e8000c101524 */
[----:B------:R-:W2:Y:S01]  /*2830*/  @P2 LDG.E.LTC128B.U16 R24, desc[UR36][R14.64] ;  /* 0x000000240e182981 */ /* 0x000ea2000c1e1520 */
[----:B------:R-:W-:Y:S01]  /*2840*/  IADD3 R20, P1, R10, R20, RZ ;  /* 0x000000140a147210 */ /* 0x000fe20007f3e0ff */
[----:B------:R-:W-:Y:S01]  /*2850*/  BSSY B1, `(.L_x_36) ;  /* 0x0000011000017945 */ /* 0x000fe20003800000 */
[----:B------:R-:W-:Y:S02]  /*2860*/  SHF.L.U64.HI R13, R59, 0x1, R60 ;  /* 0x000000013b0d7819 */ /* 0x000fe4000001023c */
[----:B------:R-:W-:Y:S01]  /*2870*/  ISETP.GT.AND P0, PT, R3, 0x8, P0 ;  /* 0x000000080300780c */ /* 0x000fe20000704270 */
[----:B0-----:R-:W-:Y:S01]  /*2880*/  IMAD.X R21, R11, 0x1, R77, P1 ;  /* 0x000000010b157824 */ /* 0x001fe200008e064d */
[----:B------:R-:W-:Y:S01]  /*2890*/  LEA R12, P1, R59, R8, 0x1 ;  /* 0x000000083b0c7211 */ /* 0x000fe200078208ff */
[----:B------:R-:W-:-:S04]  /*28a0*/  IMAD.WIDE.U32 R20, R69, R76, R20 ;  /* 0x0000004c45147225 */ /* 0x000fc800078e0014 */
[----:B------:R-:W-:Y:S01]  /*28b0*/  IMAD.X R13, R13, 0x1, R9, P1 ;  /* 0x000000010d0d7824 */ /* 0x000fe200008e0609 */
[----:B------:R-:W-:Y:S01]  /*28c0*/  LEA R10, P3, R20, R80, 0x1 ;  /* 0x00000050140a7211 */ /* 0x000fe200078608ff */
[----:B------:R-:W-:-:S05]  /*28d0*/  IMAD.IADD R11, R73, 0x1, R21 ;  /* 0x00000001490b7824 */ /* 0x000fca00078e0215 */
[----:B------:R-:W-:Y:S01]  /*28e0*/  LEA.HI.X R11, R20, R81, R11, 0x1, P3 ;  /* 0x00000051140b7211 */ /* 0x000fe200018f0c0b */
[----:B--2---:R-:W-:-:S04]  /*28f0*/  IMAD.U32 R5, R24, 0x10000, RZ ;  /* 0x0001000018057824 */ /* 0x004fc800078e00ff */
[----:B------:R-:W-:-:S04]  /*2900*/  FMUL R5, R5, R58 ;  /* 0x0000003a05057220 */ /* 0x000fc80000400000 */
[----:B------:R-:W-:-:S05]  /*2910*/  FFMA R5, R26, R23, R5 ;  /* 0x000000171a057223 */ /* 0x000fca0000000005 */
[----:B------:R-:W-:-:S05]  /*2920*/  F2FP.BF16.F32.PACK_AB R5, RZ, R5 ;  /* 0x00000005ff05723e */ /* 0x000fca00000010ff */
[----:B------:R0:W-:Y:S01]  /*2930*/  @P2 STG.E.U16 desc[UR36][R12.64], R5 ;  /* 0x000000050c002986 */ /* 0x0001e2000c101524 */
[----:B------:R-:W-:Y:S05]  /*2940*/  @!P0 BRA `(.L_x_37) ;  /* 0x0000000000048947 */ /* 0x000fea0003800000 */
[----:B------:R2:W5:Y:S02]  /*2950*/  LDG.E.LTC128B.U16 R24, desc[UR36][R10.64+0x2] ;  /* 0x000002240a187981 */ /* 0x000564000c1e1520 */
.L_x_37:
[----:B------:R-:W-:Y:S05]  /*2960*/  BSYNC B1 ;  /* 0x0000000000017941 */ /* 0x000fea0003800000 */
.L_x_36:
[----:B0----5:R-:W-:Y:S01]  /*2970*/  IMAD.U32 R5, R24, 0x10000, RZ ;  /* 0x0001000018057824 */ /* 0x021fe200078e00ff */
[----:B------:R-:W-:Y:S01]  /*2980*/  ISETP.GT.AND P1, PT, R4, 0x8, PT ;  /* 0x000000080400780c */ /* 0x000fe20003f24270 */
[----:B------:R-:W-:Y:S02]  /*2990*/  BSSY B1, `(.L_x_38) ;  /* 0x0000008000017945 */ /* 0x000fe40003800000 */
[----:B------:R-:W-:Y:S01]  /*29a0*/  FMUL R14, R5, R58 ;  /* 0x0000003a050e7220 */ /* 0x000fe20000400000 */
[----:B------:R-:W-:-:S03]  /*29b0*/  ISETP.GT.AND P2, PT, R3, RZ, P1 ;  /* 0x000000ff0300720c */ /* 0x000fc60000f44270 */
[----:B------:R-:W-:-:S05]  /*29c0*/  FFMA R14, R27, R23, R14 ;  /* 0x000000171b0e7223 */ /* 0x000fca000000000e */
[----:B------:R-:W-:-:S05]  /*29d0*/  F2FP.BF16.F32.PACK_AB R14, RZ, R14 ;  /* 0x0000000eff0e723e */ /* 0x000fca00000010ff */
[----:B------:R0:W-:Y:S01]  /*29e0*/  @P0 STG.E.U16 desc[UR36][R12.64+0x2], R14 ;  /* 0x0000020e0c000986 */ /* 0x0001e2000c101524 */
[----:B------:R-:W-:Y:S05]  /*29f0*/  @!P2 BRA `(.L_x_39) ;  /* 0x000000000004a947 */ /* 0x000fea0003800000 */
[----:B------:R3:W5:Y:S02]  /*2a00*/  LDG.E.LTC128B.U16 R24, desc[UR36][R6.64+0x10] ;  /* 0x0000102406187981 */ /* 0x000764000c1e1520 */
.L_x_39:
[----:B------:R-:W-:Y:S05]  /*2a10*/  BSYNC B1 ;  /* 0x0000000000017941 */ /* 0x000fea0003800000 */
.L_x_38:
[----:B-----5:R-:W-:Y:S01]  /*2a20*/  IMAD.U32 R5, R24, 0x10000, RZ ;  /* 0x0001000018057824 */ /* 0x020fe200078e00ff */
        /* <DEDUP_REMOVED lines=9> */
.L_x_41:
[----:B------:R-:W-:Y:S05]  /*2ac0*/  BSYNC B1 ;  /* 0x0000000000017941 */ /* 0x000fea0003800000 */
.L_x_40:
[----:B----45:R-:W-:Y:S01]  /*2ad0*/  IMAD.U32 R5, R24, 0x10000, RZ ;  /* 0x0001000018057824 */ /* 0x030fe200078e00ff */
[----:B------:R-:W-:Y:S01]  /*2ae0*/  ISETP.GT.AND P1, PT, R3, 0x8, P1 ;  /* 0x000000080300780c */ /* 0x000fe20000f24270 */
[----:B------:R-:W-:Y:S02]  /*2af0*/  BSSY B1, `(.L_x_42) ;  /* 0x0000007000017945 */ /* 0x000fe40003800000 */
[----:B0-----:R-:W-:-:S04]  /*2b00*/  FMUL R14, R5, R58 ;  /* 0x0000003a050e7220 */ /* 0x001fc80000400000 */
[----:B------:R-:W-:-:S05]  /*2b10*/  FFMA R14, R29, R23, R14 ;  /* 0x000000171d0e7223 */ /* 0x000fca000000000e */
[----:B------:R-:W-:-:S05]  /*2b20*/  F2FP.BF16.F32.PACK_AB R14, RZ, R14 ;  /* 0x0000000eff0e723e */ /* 0x000fca00000010ff */
[----:B------:R0:W-:Y:S01]  /*2b30*/  @P3 STG.E.U16 desc[UR36][R8.64+0x12], R14 ;  /* 0x0000120e08003986 */ /* 0x0001e2000c101524 */
[----:B------:R-:W-:Y:S05]  /*2b40*/  @!P1 BRA `(.L_x_43) ;  /* 0x0000000000049947 */ /* 0x000fea0003800000 */
[----:B------:R4:W5:Y:S02]  /*2b50*/  LDG.E.LTC128B.U16 R24, desc[UR36][R10.64+0x10] ;  /* 0x000010240a187981 */ /* 0x000964000c1e1520 */
.L_x_43:
[----:B------:R-:W-:Y:S05]  /*2b60*/  BSYNC B1 ;  /* 0x0000000000017941 */ /* 0x000fea0003800000 */
.L_x_42:
[----:B-----5:R-:W-:Y:S01]  /*2b70*/  IMAD.U32 R5, R24, 0x10000, RZ ;  /* 0x0001000018057824 */ /* 0x020fe200078e00ff */
[----:B------:R-:W-:Y:S01]  /*2b80*/  ISETP.GT.AND P0, PT, R3, 0x8, P0 ;  /* 0x000000080300780c */ /* 0x000fe20000704270 */
[----:B------:R-:W-:Y:S02]  /*2b90*/  BSSY B1, `(.L_x_44) ;  /* 0x0000007000017945 */ /* 0x000fe40003800000 */
[----:B------:R-:W-:-:S04]  /*2ba0*/  FMUL R5, R5, R58 ;  /* 0x0000003a05057220 */ /* 0x000fc80000400000 */
[----:B------:R-:W-:-:S05]  /*2bb0*/  FFMA R5, R30, R23, R5 ;  /* 0x000000171e057223 */ /* 0x000fca0000000005 */
[----:B------:R-:W-:-:S05]  /*2bc0*/  F2FP.BF16.F32.PACK_AB R5, RZ, R5 ;  /* 0x00000005ff05723e */ /* 0x000fca00000010ff */
[----:B------:R0:W-:Y:S01]  /*2bd0*/  @P1 STG.E.U16 desc[UR36][R12.64+0x10], R5 ;  /* 0x000010050c001986 */ /* 0x0001e2000c101524 */
[----:B------:R-:W-:Y:S05]  /*2be0*/  @!P0 BRA `(.L_x_45) ;  /* 0x0000000000048947 */ /* 0x000fea0003800000 */
[----:B------:R0:W5:Y:S02]  /*2bf0*/  LDG.E.LTC128B.U16 R24, desc[UR36][R10.64+0x12] ;  /* 0x000012240a187981 */ /* 0x000164000c1e1520 */
.L_x_45:
[----:B------:R-:W-:Y:S05]  /*2c00*/  BSYNC B1 ;  /* 0x0000000000017941 */ /* 0x000fea0003800000 */
.L_x_44:
        /* <DEDUP_REMOVED lines=10> */
.L_x_47:
[----:B------:R-:W-:Y:S05]  /*2cb0*/  BSYNC B1 ;  /* 0x0000000000017941 */ /* 0x000fea0003800000 */
.L_x_46:
        /* <DEDUP_REMOVED lines=10> */
.L_x_49:
[----:B------:R-:W-:Y:S05]  /*2d60*/  BSYNC B1 ;  /* 0x0000000000017941 */ /* 0x000fea0003800000 */
.L_x_48:
[----:B0----5:R-:W-:Y:S01]  /*2d70*/  IMAD.U32 R5, R24, 0x10000, RZ ;  /* 0x0001000018057824 */ /* 0x021fe200078e00ff */
        /* <DEDUP_REMOVED lines=8> */
.L_x_51:
[----:B------:R-:W-:Y:S05]  /*2e00*/  BSYNC B1 ;  /* 0x0000000000017941 */ /* 0x000fea0003800000 */
.L_x_50:
        /* <DEDUP_REMOVED lines=9> */
.L_x_53:
[----:B------:R-:W-:Y:S05]  /*2ea0*/  BSYNC B1 ;  /* 0x0000000000017941 */ /* 0x000fea0003800000 */
.L_x_52:
        /* <DEDUP_REMOVED lines=10> */
.L_x_55:
[----:B------:R-:W-:Y:S05]  /*2f50*/  BSYNC B1 ;  /* 0x0000000000017941 */ /* 0x000fea0003800000 */
.L_x_54:
        /* <DEDUP_REMOVED lines=10> */
.L_x_57:
[----:B------:R-:W-:Y:S05]  /*3000*/  BSYNC B1 ;  /* 0x0000000000017941 */ /* 0x000fea0003800000 */
.L_x_56:
        /* <DEDUP_REMOVED lines=9> */
.L_x_59:
[----:B------:R-:W-:Y:S05]  /*30a0*/  BSYNC B1 ;  /* 0x0000000000017941 */ /* 0x000fea0003800000 */
.L_x_58:
        /* <DEDUP_REMOVED lines=9> */
.L_x_61:
[----:B------:R-:W-:Y:S05]  /*3140*/  BSYNC B1 ;  /* 0x0000000000017941 */ /* 0x000fea0003800000 */
.L_x_60:
        /* <DEDUP_REMOVED lines=10> */
.L_x_63:
[----:B------:R-:W-:Y:S05]  /*31f0*/  BSYNC B1 ;  /* 0x0000000000017941 */ /* 0x000fea0003800000 */
.L_x_62:
        /* <DEDUP_REMOVED lines=10> */
.L_x_65:
[----:B------:R-:W-:Y:S05]  /*32a0*/  BSYNC B1 ;  /* 0x0000000000017941 */ /* 0x000fea0003800000 */
.L_x_64:
        /* <DEDUP_REMOVED lines=9> */
.L_x_67:
[----:B------:R-:W-:Y:S05]  /*3340*/  BSYNC B1 ;  /* 0x0000000000017941 */ /* 0x000fea0003800000 */
.L_x_66:
        /* <DEDUP_REMOVED lines=9> */
.L_x_69:
[----:B------:R-:W-:Y:S05]  /*33e0*/  BSYNC B1 ;  /* 0x0000000000017941 */ /* 0x000fea0003800000 */
.L_x_68:
        /* <DEDUP_REMOVED lines=10> */
.L_x_71:
[----:B------:R-:W-:Y:S05]  /*3490*/  BSYNC B1 ;  /* 0x0000000000017941 */ /* 0x000fea0003800000 */
.L_x_70:
        /* <DEDUP_REMOVED lines=10> */
.L_x_73:
[----:B------:R-:W-:Y:S05]  /*3540*/  BSYNC B1 ;  /* 0x0000000000017941 */ /* 0x000fea0003800000 */
.L_x_72:
        /* <DEDUP_REMOVED lines=9> */
.L_x_75:
[----:B------:R-:W-:Y:S05]  /*35e0*/  BSYNC B1 ;  /* 0x0000000000017941 */ /* 0x000fea0003800000 */
.L_x_74:
        /* <DEDUP_REMOVED lines=9> */
.L_x_77:
[----:B------:R-:W-:Y:S05]  /*3680*/  BSYNC B1 ;  /* 0x0000000000017941 */ /* 0x000fea0003800000 */
.L_x_76:
        /* <DEDUP_REMOVED lines=10> */
.L_x_79:
[----:B------:R-:W-:Y:S05]  /*3730*/  BSYNC B1 ;  /* 0x0000000000017941 */ /* 0x000fea0003800000 */
.L_x_78:
        /* <DEDUP_REMOVED lines=10> */
.L_x_81:
[----:B------:R-:W-:Y:S05]  /*37e0*/  BSYNC B1 ;  /* 0x0000000000017941 */ /* 0x000fea0003800000 */
.L_x_80:
        /* <DEDUP_REMOVED lines=9> */
.L_x_83:
[----:B------:R-:W-:Y:S05]  /*3880*/  BSYNC B1 ;  /* 0x0000000000017941 */ /* 0x000fea0003800000 */
.L_x_82:
        /* <DEDUP_REMOVED lines=9> */
.L_x_85:
[----:B------:R-:W-:Y:S05]  /*3920*/  BSYNC B1 ;  /* 0x0000000000017941 */ /* 0x000fea0003800000 */
.L_x_84:
        /* <DEDUP_REMOVED lines=10> */
.L_x_87:
[----:B------:R-:W-:Y:S05]  /*39d0*/  BSYNC B1 ;  /* 0x0000000000017941 */ /* 0x000fea0003800000 */
.L_x_86:
[----:B-----5:R-:W-:Y:S01]  /*39e0*/  IMAD.U32 R5, R24, 0x10000, RZ ;  /* 0x0001000018057824 */ /* 0x020fe200078e00ff */
[----:B------:R-:W-:Y:S01]  /*39f0*/  ISETP.GT.AND P0, PT, R4, 0x39, PT ;  /* 0x000000390400780c */ /* 0x000fe20003f04270 */
[----:B------:R-:W-:Y:S01]  /*3a00*/  @P2 IMAD.MOV.U32 R4, RZ, RZ, R8 ;  /* 0x000000ffff042224 */ /* 0x000fe200078e0008 */
[----:B------:R-:W-:Y:S01]  /*3a10*/  BSSY B1, `(.L_x_88) ;  /* 0x000000a000017945 */ /* 0x000fe20003800000 */
[----:B------:R-:W-:Y:S01]  /*3a20*/  FMUL R5, R5, R58 ;  /* 0x0000003a05057220 */ /* 0x000fe20000400000 */
[----:B------:R-:W-:-:S03]  /*3a30*/  ISETP.GT.AND P3, PT, R3, RZ, P0 ;  /* 0x000000ff0300720c */ /* 0x000fc60000764270 */
[----:B------:R-:W-:-:S05]  /*3a40*/  FFMA R5, R52, R23, R5 ;  /* 0x0000001734057223 */ /* 0x000fca0000000005 */
[----:B------:R-:W-:-:S04]  /*3a50*/  F2FP.BF16.F32.PACK_AB R5, RZ, R5 ;  /* 0x00000005ff05723e */ /* 0x000fc800000010ff */
[----:B0-----:R-:W-:Y:S01]  /*3a60*/  PRMT R14, R5, 0x7610, R14 ;  /* 0x00007610050e7816 */ /* 0x001fe2000000000e */
[----:B------:R-:W-:-:S05]  /*3a70*/  @P2 IMAD.MOV.U32 R5, RZ, RZ, R9 ;  /* 0x000000ffff052224 */ /* 0x000fca00078e0009 */
[----:B------:R0:W-:Y:S01]  /*3a80*/  @P2 STG.E.U16 desc[UR36][R4.64+0x70], R14 ;  /* 0x0000700e04002986 */ /* 0x0001e2000c101524 */
[----:B------:R-:W-:Y:S05]  /*3a90*/  @!P3 BRA `(.L_x_89) ;  /* 0x000000000004b947 */ /* 0x000fea0003800000 */
[----:B------:R0:W5:Y:S02]  /*3aa0*/  LDG.E.LTC128B.U16 R24, desc[UR36][R6.64+0x72] ;  /* 0x0000722406187981 */ /* 0x000164000c1e1520 */
.L_x_89:
[----:B------:R-:W-:Y:S05]  /*3ab0*/  BSYNC B1 ;  /* 0x0000000000017941 */ /* 0x000fea0003800000 */
.L_x_88:
        /* <DEDUP_REMOVED lines=9> */
.L_x_91:
[----:B------:R-:W-:Y:S05]  /*3b50*/  BSYNC B1 ;  /* 0x0000000000017941 */ /* 0x000fea0003800000 */
.L_x_90:
[----:B-----5:R-:W-:Y:S01]  /*3b60*/  IMAD.U32 R5, R24, 0x10000, RZ ;  /* 0x0001000018057824 */ /* 0x020fe200078e00ff */
[----:B------:R-:W-:Y:S01]  /*3b70*/  ISETP.GT.AND P0, PT, R3, 0x8, P0 ;  /* 0x000000080300780c */ /* 0x000fe20000704270 */
[----:B0-----:R-:W-:Y:S01]  /*3b80*/  @P1 IMAD.MOV.U32 R4, RZ, RZ, R12 ;  /* 0x000000ffff041224 */ /* 0x001fe200078e000c */
[----:B------:R-:W-:Y:S01]  /*3b90*/  BSSY B1, `(.L_x_92) ;  /* 0x0000009000017945 */ /* 0x000fe20003800000 */
[----:B------:R-:W-:-:S04]  /*3ba0*/  FMUL R5, R5, R58 ;  /* 0x0000003a05057220 */ /* 0x000fc80000400000 */
[----:B------:R-:W-:-:S05]  /*3bb0*/  FFMA R5, R54, R23, R5 ;  /* 0x0000001736057223 */ /* 0x000fca0000000005 */
[----:B------:R-:W-:-:S04]  /*3bc0*/  F2FP.BF16.F32.PACK_AB R5, RZ, R5 ;  /* 0x00000005ff05723e */ /* 0x000fc800000010ff */
[----:B-1-3--:R-:W-:Y:S01]  /*3bd0*/  PRMT R6, R5, 0x7610, R6 ;  /* 0x0000761005067816 */ /* 0x00afe20000000006 */
[----:B------:R-:W-:-:S05]  /*3be0*/  @P1 IMAD.MOV.U32 R5, RZ, RZ, R13 ;  /* 0x000000ffff051224 */ /* 0x000fca00078e000d */
[----:B------:R0:W-:Y:S01]  /*3bf0*/  @P1 STG.E.U16 desc[UR36][R4.64+0x70], R6 ;  /* 0x0000700604001986 */ /* 0x0001e2000c101524 */
[----:B------:R-:W-:Y:S05]  /*3c00*/  @!P0 BRA `(.L_x_93) ;  /* 0x0000000000048947 */ /* 0x000fea0003800000 */
[----:B------:R1:W5:Y:S02]  /*3c10*/  LDG.E.LTC128B.U16 R24, desc[UR36][R10.64+0x72] ;  /* 0x000072240a187981 */ /* 0x000364000c1e1520 */
.L_x_93:
[----:B------:R-:W-:Y:S05]  /*3c20*/  BSYNC B1 ;  /* 0x0000000000017941 */ /* 0x000fea0003800000 */
.L_x_92:
[----:B------:R-:W-:Y:S05]  /*3c30*/  @!P0 BRA `(.L_x_94) ;  /* 0x0000000800a88947 */ /* 0x000fea0003800000 */
[----:B-----5:R-:W-:-:S04]  /*3c40*/  IMAD.U32 R3, R24, 0x10000, RZ ;  /* 0x0001000018037824 */ /* 0x020fc800078e00ff */
[----:B0-----:R-:W-:-:S04]  /*3c50*/  FMUL R4, R3, R58 ;  /* 0x0000003a03047220 */ /* 0x001fc80000400000 */
[----:B------:R-:W-:-:S05]  /*3c60*/  FFMA R4, R55, R23, R4 ;  /* 0x0000001737047223 */ /* 0x000fca0000000004 */
[----:B------:R-:W-:-:S05]  /*3c70*/  F2FP.BF16.F32.PACK_AB R4, RZ, R4 ;  /* 0x00000004ff04723e */ /* 0x000fca00000010ff */
[----:B------:R3:W-:Y:S01]  /*3c80*/  STG.E.U16 desc[UR36][R12.64+0x72], R4 ;  /* 0x000072040c007986 */ /* 0x0007e2000c101524 */
[----:B------:R-:W-:Y:S05]  /*3c90*/  BRA `(.L_x_94) ;  /* 0x0000000800907947 */ /* 0x000fea0003800000 */
.L_x_33:
[----:B------:R-:W-:Y:S01]  /*3ca0*/  ISETP.GT.AND P3, PT, R4, 0x1, PT ;  /* 0x000000010400780c */ /* 0x000fe20003f64270 */
[----:B------:R-:W-:Y:S01]  /*3cb0*/  ULDC.64 UR4, c[0x0][0x5c0] ;  /* 0x0001700000047ab9 */ /* 0x000fe20000000a00 */
[-C--:B------:R-:W-:Y:S01]  /*3cc0*/  FMUL R24, R24, R23.reuse ;  /* 0x0000001718187220 */ /* 0x080fe20000400000 */
[----:B------:R-:W-:Y:S01]  /*3cd0*/  LEA R6, P4, R72, UR4, 0x1 ;  /* 0x0000000448067c11 */ /* 0x000fe2000f8808ff */
[-C--:B------:R-:W-:Y:S01]  /*3ce0*/  FMUL R25, R25, R23.reuse ;  /* 0x0000001719197220 */ /* 0x080fe20000400000 */
[----:B------:R-:W-:Y:S01]  /*3cf0*/  ISETP.GT.AND P0, PT, R3, RZ, P3 ;  /* 0x000000ff0300720c */ /* 0x000fe20001f04270 */
[-C--:B------:R-:W-:Y:S01]  /*3d00*/  FMUL R26, R26, R23.reuse ;  /* 0x000000171a1a7220 */ /* 0x080fe20000400000 */
[----:B------:R-:W-:Y:S01]  /*3d10*/  F2FP.BF16.F32.PACK_AB R24, RZ, R24 ;  /* 0x00000018ff18723e */ /* 0x000fe200000010ff */
[-C--:B------:R-:W-:Y:S01]  /*3d20*/  FMUL R27, R27, R23.reuse ;  /* 0x000000171b1b7220 */ /* 0x080fe20000400000 */
[----:B------:R-:W-:Y:S01]  /*3d30*/  LEA.HI.X R7, R72, UR5, R83, 0x1, P4 ;  /* 0x0000000548077c11 */ /* 0x000fe2000a0f0c53 */
[----:B------:R-:W-:Y:S01]  /*3d40*/  FMUL R28, R28, R23 ;  /* 0x000000171c1c7220 */ /* 0x000fe20000400000 */
[----:B------:R-:W-:Y:S01]  /*3d50*/  F2FP.BF16.F32.PACK_AB R25, RZ, R25 ;  /* 0x00000019ff19723e */ /* 0x000fe200000010ff */
[-C--:B------:R-:W-:Y:S01]  /*3d60*/  FMUL R29, R29, R23.reuse ;  /* 0x000000171d1d7220 */ /* 0x080fe20000400000 */
[----:B------:R-:W-:Y:S01]  /*3d70*/  ISETP.GT.AND P2, PT, R3, 0x8, P2 ;  /* 0x000000080300780c */ /* 0x000fe20001744270 */
[----:B------:R-:W-:Y:S01]  /*3d80*/  @P1 STG.E.U16 desc[UR36][R6.64], R24 ;  /* 0x0000001806001986 */ /* 0x000fe2000c101524 */
[----:B------:R-:W-:Y:S01]  /*3d90*/  ISETP.GT.AND P1, PT, R4, 0x8, PT ;  /* 0x000000080400780c */ /* 0x000fe20003f24270 */
[-C--:B------:R-:W-:Y:S01]  /*3da0*/  FMUL R30, R30, R23.reuse ;  /* 0x000000171e1e7220 */ /* 0x080fe20000400000 */
[C---:B------:R-:W-:Y:S01]  /*3db0*/  SHF.L.U64.HI R5, R59.reuse, 0x1, R60 ;  /* 0x000000013b057819 */ /* 0x040fe2000001023c */
[----:B------:R-:W-:Y:S01]  /*3dc0*/  @P0 STG.E.U16 desc[UR36][R6.64+0x2], R25 ;  /* 0x0000021906000986 */ /* 0x000fe2000c101524 */
[----:B------:R-:W-:Y:S01]  /*3dd0*/  LEA R8, P5, R59, R6, 0x1 ;  /* 0x000000063b087211 */ /* 0x000fe200078a08ff */
[-C--:B------:R-:W-:Y:S01]  /*3de0*/  FMUL R31, R31, R23.reuse ;  /* 0x000000171f1f7220 */ /* 0x080fe20000400000 */
[----:B------:R-:W-:Y:S01]  /*3df0*/  ISETP.GT.AND P3, PT, R3, 0x8, P3 ;  /* 0x000000080300780c */ /* 0x000fe20001f64270 */
[-C--:B------:R-:W-:Y:S01]  /*3e00*/  FMUL R32, R32, R23.reuse ;  /* 0x0000001720207220 */ /* 0x080fe20000400000 */
[----:B------:R-:W-:Y:S01]  /*3e10*/  ISETP.GT.AND P0, PT, R4, 0x9, PT ;  /* 0x000000090400780c */ /* 0x000fe20003f04270 */
[----:B------:R-:W-:Y:S01]  /*3e20*/  IMAD.X R9, R5, 0x1, R7, P5 ;  /* 0x0000000105097824 */ /* 0x000fe200028e0607 */
[----:B------:R-:W-:Y:S01]  /*3e30*/  ISETP.GT.AND P4, PT, R3, RZ, P1 ;  /* 0x000000ff0300720c */ /* 0x000fe20000f84270 */
[-C--:B------:R-:W-:Y:S01]  /*3e40*/  FMUL R33, R33, R23.reuse ;  /* 0x0000001721217220 */ /* 0x080fe20000400000 */
[----:B------:R-:W-:Y:S01]  /*3e50*/  F2FP.BF16.F32.PACK_AB R26, RZ, R26 ;  /* 0x0000001aff1a723e */ /* 0x000fe200000010ff */
[-C--:B------:R-:W-:Y:S01]  /*3e60*/  FMUL R34, R34, R23.reuse ;  /* 0x0000001722227220 */ /* 0x080fe20000400000 */
[----:B------:R-:W-:Y:S01]  /*3e70*/  ISETP.GT.AND P5, PT, R3, RZ, P0 ;  /* 0x000000ff0300720c */ /* 0x000fe200007a4270 */
[----:B------:R-:W-:Y:S01]  /*3e80*/  FMUL R35, R35, R23 ;  /* 0x0000001723237220 */ /* 0x000fe20000400000 */
[----:B------:R-:W-:Y:S01]  /*3e90*/  F2FP.BF16.F32.PACK_AB R27, RZ, R27 ;  /* 0x0000001bff1b723e */ /* 0x000fe200000010ff */
[----:B------:R-:W-:Y:S01]  /*3ea0*/  @P2 STG.E.U16 desc[UR36][R8.64], R26 ;  /* 0x0000001a08002986 */ /* 0x000fe2000c101524 */
[----:B------:R-:W-:Y:S01]  /*3eb0*/  F2FP.BF16.F32.PACK_AB R28, RZ, R28 ;  /* 0x0000001cff1c723e */ /* 0x000fe200000010ff */
[-C--:B------:R-:W-:Y:S01]  /*3ec0*/  FMUL R36, R36, R23.reuse ;  /* 0x0000001724247220 */ /* 0x080fe20000400000 */
[----:B------:R-:W-:Y:S01]  /*3ed0*/  ISETP.GT.AND P2, PT, R3, 0x8, P1 ;  /* 0x000000080300780c */ /* 0x000fe20000f44270 */
[----:B------:R-:W-:Y:S01]  /*3ee0*/  @P3 STG.E.U16 desc[UR36][R8.64+0x2], R27 ;  /* 0x0000021b08003986 */ /* 0x000fe2000c101524 */
[----:B------:R-:W-:Y:S01]  /*3ef0*/  ISETP.GT.AND P1, PT, R4, 0x10, PT ;  /* 0x000000100400780c */ /* 0x000fe20003f24270 */
[----:B------:R-:W-:Y:S01]  /*3f00*/  FMUL R37, R37, R23 ;  /* 0x0000001725257220 */ /* 0x000fe20000400000 */
[----:B------:R-:W-:Y:S01]  /*3f10*/  F2FP.BF16.F32.PACK_AB R29, RZ, R29 ;  /* 0x0000001dff1d723e */ /* 0x000fe200000010ff */
[----:B------:R-:W-:Y:S01]  /*3f20*/  @P4 STG.E.U16 desc[UR36][R6.64+0x10], R28 ;  /* 0x0000101c06004986 */ /* 0x000fe2000c101524 */
[C---:B------:R-:W-:Y:S01]  /*3f30*/  ISETP.GT.AND P3, PT, R3.reuse, 0x8, P0 ;  /* 0x000000080300780c */ /* 0x040fe20000764270 */
[-C--:B------:R-:W-:Y:S01]  /*3f40*/  FMUL R38, R38, R23.reuse ;  /* 0x0000001726267220 */ /* 0x080fe20000400000 */
[----:B------:R-:W-:Y:S01]  /*3f50*/  ISETP.GT.AND P0, PT, R4, 0x11, PT ;  /* 0x000000110400780c */ /* 0x000fe20003f04270 */
[----:B------:R-:W-:Y:S01]  /*3f60*/  @P5 STG.E.U16 desc[UR36][R6.64+0x12], R29 ;  /* 0x0000121d06005986 */ /* 0x000fe2000c101524 */
        /* <DEDUP_REMOVED lines=42> */
[----:B------:R-:W-:Y:S01]  /*4210*/  ISETP.GT.AND P5, PT, R3, RZ, P0 ;  /* 0x000000ff0300720c */ /* 0x000fe200007a4270 */
[-C--:B------:R-:W-:Y:S01]  /*4220*/  FMUL R52, R52, R23.reuse ;  /* 0x0000001734347220 */ /* 0x080fe20000400000 */
[----:B------:R-:W-:Y:S01]  /*4230*/  F2FP.BF16.F32.PACK_AB R38, RZ, R38 ;  /* 0x00000026ff26723e */ /* 0x000fe200000010ff */
[----:B------:R-:W-:Y:S01]  /*4240*/  FMUL R53, R53, R23 ;  /* 0x0000001735357220 */ /* 0x000fe20000400000 */
[----:B------:R-:W-:Y:S01]  /*4250*/  F2FP.BF16.F32.PACK_AB R39, RZ, R39 ;  /* 0x00000027ff27723e */ /* 0x000fe200000010ff */
[----:B------:R-:W-:Y:S01]  /*4260*/  FMUL R54, R54, R23 ;  /* 0x0000001736367220 */ /* 0x000fe20000400000 */
[----:B------:R-:W-:Y:S01]  /*4270*/  F2FP.BF16.F32.PACK_AB R40, RZ, R40 ;  /* 0x00000028ff28723e */ /* 0x000fe200000010ff */
[----:B------:R-:W-:Y:S01]  /*4280*/  @P2 STG.E.U16 desc[UR36][R8.64+0x30], R38 ;  /* 0x0000302608002986 */ /* 0x000fe2000c101524 */
[----:B------:R-:W-:Y:S01]  /*4290*/  F2FP.BF16.F32.PACK_AB R41, RZ, R41 ;  /* 0x00000029ff29723e */ /* 0x000fe200000010ff */
[----:B------:R-:W-:Y:S01]  /*42a0*/  FMUL R55, R55, R23 ;  /* 0x0000001737377220 */ /* 0x000fe20000400000 */
[C---:B------:R-:W-:Y:S01]  /*42b0*/  ISETP.GT.AND P1, PT, R3.reuse, 0x8, P1 ;  /* 0x000000080300780c */ /* 0x040fe20000f24270 */
[----:B------:R-:W-:Y:S01]  /*42c0*/  @P3 STG.E.U16 desc[UR36][R8.64+0x32], R39 ;  /* 0x0000322708003986 */ /* 0x000fe2000c101524 */
[----:B------:R-:W-:-:S02]  /*42d0*/  ISETP.GT.AND P2, PT, R3, 0x8, P0 ;  /* 0x000000080300780c */ /* 0x000fc40000744270 */
[C---:B------:R-:W-:Y:S01]  /*42e0*/  ISETP.GT.AND P0, PT, R4.reuse, 0x29, PT ;  /* 0x000000290400780c */ /* 0x040fe20003f04270 */
[----:B------:R-:W-:Y:S01]  /*42f0*/  @P4 STG.E.U16 desc[UR36][R6.64+0x40], R40 ;  /* 0x0000402806004986 */ /* 0x000fe2000c101524 */
[----:B------:R-:W-:Y:S02]  /*4300*/  ISETP.GT.AND P4, PT, R4, 0x28, PT ;  /* 0x000000280400780c */ /* 0x000fe40003f84270 */
[----:B------:R-:W-:Y:S01]  /*4310*/  F2FP.BF16.F32.PACK_AB R42, RZ, R42 ;  /* 0x0000002aff2a723e */ /* 0x000fe200000010ff */
[----:B------:R-:W-:Y:S01]  /*4320*/  @P5 STG.E.U16 desc[UR36][R6.64+0x42], R41 ;  /* 0x0000422906005986 */ /* 0x000fe2000c101524 */
[C---:B------:R-:W-:Y:S02]  /*4330*/  ISETP.GT.AND P5, PT, R3.reuse, RZ, P4 ;  /* 0x000000ff0300720c */ /* 0x040fe400027a4270 */
[----:B------:R-:W-:Y:S01]  /*4340*/  ISETP.GT.AND P3, PT, R3, RZ, P0 ;  /* 0x000000ff0300720c */ /* 0x000fe20000764270 */
[----:B------:R-:W-:Y:S01]  /*4350*/  @P1 STG.E.U16 desc[UR36][R8.64+0x40], R42 ;  /* 0x0000402a08001986 */ /* 0x000fe2000c101524 */
[----:B------:R-:W-:-:S02]  /*4360*/  F2FP.BF16.F32.PACK_AB R43, RZ, R43 ;  /* 0x0000002bff2b723e */ /* 0x000fc400000010ff */
[----:B------:R-:W-:Y:S02]  /*4370*/  F2FP.BF16.F32.PACK_AB R44, RZ, R44 ;  /* 0x0000002cff2c723e */ /* 0x000fe400000010ff */
[C---:B------:R-:W-:Y:S01]  /*4380*/  ISETP.GT.AND P4, PT, R3.reuse, 0x8, P4 ;  /* 0x000000080300780c */ /* 0x040fe20002784270 */
[----:B------:R-:W-:Y:S01]  /*4390*/  @P2 STG.E.U16 desc[UR36][R8.64+0x42], R43 ;  /* 0x0000422b08002986 */ /* 0x000fe2000c101524 */
[----:B------:R-:W-:Y:S02]  /*43a0*/  F2FP.BF16.F32.PACK_AB R45, RZ, R45 ;  /* 0x0000002dff2d723e */ /* 0x000fe400000010ff */
[C---:B------:R-:W-:Y:S01]  /*43b0*/  ISETP.GT.AND P2, PT, R4.reuse, 0x31, PT ;  /* 0x000000310400780c */ /* 0x040fe20003f44270 */
[----:B------:R-:W-:Y:S01]  /*43c0*/  @P5 STG.E.U16 desc[UR36][R6.64+0x50], R44 ;  /* 0x0000502c06005986 */ /* 0x000fe2000c101524 */
[----:B------:R-:W-:Y:S02]  /*43d0*/  ISETP.GT.AND P5, PT, R3, 0x8, P0 ;  /* 0x000000080300780c */ /* 0x000fe400007a4270 */
[C---:B------:R-:W-:Y:S01]  /*43e0*/  ISETP.GT.AND P1, PT, R4.reuse, 0x38, PT ;  /* 0x000000380400780c */ /* 0x040fe20003f24270 */
[----:B------:R-:W-:Y:S01]  /*43f0*/  @P3 STG.E.U16 desc[UR36][R6.64+0x52], R45 ;  /* 0x0000522d06003986 */ /* 0x000fe2000c101524 */
[----:B------:R-:W-:-:S02]  /*4400*/  ISETP.GT.AND P3, PT, R4, 0x30, PT ;  /* 0x000000300400780c */ /* 0x000fc40003f64270 */
[----:B------:R-:W-:Y:S01]  /*4410*/  ISETP.GT.AND P0, PT, R4, 0x39, PT ;  /* 0x000000390400780c */ /* 0x000fe20003f04270 */
[----:B------:R-:W-:Y:S01]  /*4420*/  @P4 IMAD.MOV.U32 R4, RZ, RZ, R8 ;  /* 0x000000ffff044224 */ /* 0x000fe200078e0008 */
[----:B------:R-:W-:Y:S01]  /*4430*/  F2FP.BF16.F32.PACK_AB R46, RZ, R46 ;  /* 0x0000002eff2e723e */ /* 0x000fe200000010ff */
[----:B------:R-:W-:Y:S01]  /*4440*/  @P4 IMAD.MOV.U32 R5, RZ, RZ, R9 ;  /* 0x000000ffff054224 */ /* 0x000fe200078e0009 */
[----:B------:R-:W-:Y:S02]  /*4450*/  F2FP.BF16.F32.PACK_AB R47, RZ, R47 ;  /* 0x0000002fff2f723e */ /* 0x000fe400000010ff */
[----:B------:R-:W-:Y:S02]  /*4460*/  F2FP.BF16.F32.PACK_AB R48, RZ, R48 ;  /* 0x00000030ff30723e */ /* 0x000fe400000010ff */
[----:B------:R0:W-:Y:S01]  /*4470*/  @P4 STG.E.U16 desc[UR36][R4.64+0x50], R46 ;  /* 0x0000502e04004986 */ /* 0x0001e2000c101524 */
[----:B------:R-:W-:Y:S02]  /*4480*/  ISETP.GT.AND P4, PT, R3, RZ, P2 ;  /* 0x000000ff0300720c */ /* 0x000fe40001784270 */
[----:B------:R-:W-:-:S02]  /*4490*/  F2FP.BF16.F32.PACK_AB R49, RZ, R49 ;  /* 0x00000031ff31723e */ /* 0x000fc400000010ff */
[----:B------:R-:W-:Y:S02]  /*44a0*/  ISETP.GT.AND P2, PT, R3, 0x8, P2 ;  /* 0x000000080300780c */ /* 0x000fe40001744270 */
[----:B------:R-:W-:Y:S02]  /*44b0*/  F2FP.BF16.F32.PACK_AB R50, RZ, R50 ;  /* 0x00000032ff32723e */ /* 0x000fe400000010ff */
[----:B------:R-:W-:Y:S02]  /*44c0*/  F2FP.BF16.F32.PACK_AB R51, RZ, R51 ;  /* 0x00000033ff33723e */ /* 0x000fe400000010ff */
[----:B------:R-:W-:Y:S01]  /*44d0*/  F2FP.BF16.F32.PACK_AB R52, RZ, R52 ;  /* 0x00000034ff34723e */ /* 0x000fe200000010ff */
[----:B0-----:R-:W-:Y:S01]  /*44e0*/  @P5 IMAD.MOV.U32 R4, RZ, RZ, R8 ;  /* 0x000000ffff045224 */ /* 0x001fe200078e0008 */
[----:B------:R-:W-:Y:S01]  /*44f0*/  F2FP.BF16.F32.PACK_AB R53, RZ, R53 ;  /* 0x00000035ff35723e */ /* 0x000fe200000010ff */
[----:B------:R-:W-:Y:S01]  /*4500*/  @P5 IMAD.MOV.U32 R5, RZ, RZ, R9 ;  /* 0x000000ffff055224 */ /* 0x000fe200078e0009 */
[----:B------:R-:W-:-:S02]  /*4510*/  F2FP.BF16.F32.PACK_AB R54, RZ, R54 ;  /* 0x00000036ff36723e */ /* 0x000fc400000010ff */
[----:B------:R-:W-:Y:S02]  /*4520*/  F2FP.BF16.F32.PACK_AB R55, RZ, R55 ;  /* 0x00000037ff37723e */ /* 0x000fe400000010ff */
[----:B------:R0:W-:Y:S01]  /*4530*/  @P5 STG.E.U16 desc[UR36][R4.64+0x52], R47 ;  /* 0x0000522f04005986 */ /* 0x0001e2000c101524 */
[C---:B------:R-:W-:Y:S02]  /*4540*/  ISETP.GT.AND P5, PT, R3.reuse, RZ, P3 ;  /* 0x000000ff0300720c */ /* 0x040fe40001fa4270 */
[----:B------:R-:W-:-:S11]  /*4550*/  ISETP.GT.AND P3, PT, R3, 0x8, P3 ;  /* 0x000000080300780c */ /* 0x000fd60001f64270 */
[----:B0-----:R-:W-:Y:S02]  /*4560*/  @P5 IMAD.MOV.U32 R4, RZ, RZ, R6 ;  /* 0x000000ffff045224 */ /* 0x001fe400078e0006 */
[----:B------:R-:W-:-:S05]  /*4570*/  @P5 IMAD.MOV.U32 R5, RZ, RZ, R7 ;  /* 0x000000ffff055224 */ /* 0x000fca00078e0007 */
[----:B------:R0:W-:Y:S01]  /*4580*/  @P5 STG.E.U16 desc[UR36][R4.64+0x60], R48 ;  /* 0x0000603004005986 */ /* 0x0001e2000c101524 */
[C---:B------:R-:W-:Y:S02]  /*4590*/  ISETP.GT.AND P5, PT, R3.reuse, RZ, P0 ;  /* 0x000000ff0300720c */ /* 0x040fe400007a4270 */
[----:B------:R-:W-:Y:S01]  /*45a0*/  ISETP.GT.AND P0, PT, R3, 0x8, P0 ;  /* 0x000000080300780c */ /* 0x000fe20000704270 */
[----:B0-----:R-:W-:Y:S02]  /*45b0*/  @P4 IMAD.MOV.U32 R4, RZ, RZ, R6 ;  /* 0x000000ffff044224 */ /* 0x001fe400078e0006 */
[----:B------:R-:W-:-:S05]  /*45c0*/  @P4 IMAD.MOV.U32 R5, RZ, RZ, R7 ;  /* 0x000000ffff054224 */ /* 0x000fca00078e0007 */
[----:B------:R0:W-:Y:S01]  /*45d0*/  @P4 STG.E.U16 desc[UR36][R4.64+0x62], R49 ;  /* 0x0000623104004986 */ /* 0x0001e2000c101524 */
[C---:B------:R-:W-:Y:S02]  /*45e0*/  ISETP.GT.AND P4, PT, R3.reuse, RZ, P1 ;  /* 0x000000ff0300720c */ /* 0x040fe40000f84270 */
[----:B------:R-:W-:Y:S01]  /*45f0*/  ISETP.GT.AND P1, PT, R3, 0x8, P1 ;  /* 0x000000080300780c */ /* 0x000fe20000f24270 */
[----:B0-----:R-:W-:Y:S02]  /*4600*/  @P3 IMAD.MOV.U32 R4, RZ, RZ, R8 ;  /* 0x000000ffff043224 */ /* 0x001fe400078e0008 */
[----:B------:R-:W-:-:S05]  /*4610*/  @P3 IMAD.MOV.U32 R5, RZ, RZ, R9 ;  /* 0x000000ffff053224 */ /* 0x000fca00078e0009 */
[----:B------:R0:W-:Y:S02]  /*4620*/  @P3 STG.E.U16 desc[UR36][R4.64+0x60], R50 ;  /* 0x0000603204003986 */ /* 0x0001e4000c101524 */
[----:B0-----:R-:W-:Y:S02]  /*4630*/  @P2 IMAD.MOV.U32 R4, RZ, RZ, R8 ;  /* 0x000000ffff042224 */ /* 0x001fe400078e0008 */
[----:B------:R-:W-:-:S05]  /*4640*/  @P2 IMAD.MOV.U32 R5, RZ, RZ, R9 ;  /* 0x000000ffff052224 */ /* 0x000fca00078e0009 */
[----:B------:R0:W-:Y:S02]  /*4650*/  @P2 STG.E.U16 desc[UR36][R4.64+0x62], R51 ;  /* 0x0000623304002986 */ /* 0x0001e4000c101524 */
[----:B0-----:R-:W-:Y:S02]  /*4660*/  @P4 IMAD.MOV.U32 R4, RZ, RZ, R6 ;  /* 0x000000ffff044224 */ /* 0x001fe400078e0006 */
[----:B------:R-:W-:-:S05]  /*4670*/  @P4 IMAD.MOV.U32 R5, RZ, RZ, R7 ;  /* 0x000000ffff054224 */ /* 0x000fca00078e0007 */
[----:B------:R0:W-:Y:S04]  /*4680*/  @P4 STG.E.U16 desc[UR36][R4.64+0x70], R52 ;  /* 0x0000703404004986 */ /* 0x0001e8000c101524 */
[----:B------:R1:W-:Y:S01]  /*4690*/  @P5 STG.E.U16 desc[UR36][R6.64+0x72], R53 ;  /* 0x0000723506005986 */ /* 0x0003e2000c101524 */
[----:B0-----:R-:W-:Y:S02]  /*46a0*/  @P1 IMAD.MOV.U32 R4, RZ, RZ, R8 ;  /* 0x000000ffff041224 */ /* 0x001fe400078e0008 */
[----:B------:R-:W-:-:S05]  /*46b0*/  @P1 IMAD.MOV.U32 R5, RZ, RZ, R9 ;  /* 0x000000ffff051224 */ /* 0x000fca00078e0009 */
[----:B------:R1:W-:Y:S04]  /*46c0*/  @P1 STG.E.U16 desc[UR36][R4.64+0x70], R54 ;  /* 0x0000703604001986 */ /* 0x0003e8000c101524 */
[----:B------:R1:W-:Y:S02]  /*46d0*/  @P0 STG.E.U16 desc[UR36][R8.64+0x72], R55 ;  /* 0x0000723708000986 */ /* 0x0003e4000c101524 */
.L_x_94:
[----:B------:R-:W-:Y:S05]  /*46e0*/  BSYNC B0 ;  /* 0x0000000000007941 */ /* 0x000fea0003800000 */
.L_x_32:
[----:B------:R-:W-:Y:S01]  /*46f0*/  IADD3 R16, P0, R16, UR38, RZ ;  /* 0x0000002610107c10 */ /* 0x000fe2000ff1e0ff */
[----:B------:R-:W-:Y:S01]  /*4700*/  ULDC.64 UR4, c[0x0][0x650] ;  /* 0x0001940000047ab9 */ /* 0x000fe20000000a00 */
[----:B------:R-:W-:Y:S01]  /*4710*/  PRMT R3, RZ, 0x7610, R3 ;  /* 0x00007610ff037816 */ /* 0x000fe20000000003 */
[----:B------:R-:W-:Y:S01]  /*4720*/  IMAD.MOV.U32 R70, RZ, RZ, -0x1 ;  /* 0xffffffffff467424 */ /* 0x000fe200078e00ff */
[----:B------:R-:W-:Y:S01]  /*4730*/  IADD3.X R17, R17, UR41, RZ, P0, !PT ;  /* 0x0000002911117c10 */ /* 0x000fe200087fe4ff */
[----:B------:R-:W-:Y:S01]  /*4740*/  IMAD.MOV.U32 R69, RZ, RZ, -0x1 ;  /* 0xffffffffff457424 */ /* 0x000fe200078e00ff */
[----:B------:R-:W-:-:S04]  /*4750*/  ISETP.GE.U32.AND P0, PT, R16, UR4, PT ;  /* 0x0000000410007c0c */ /* 0x000fc8000bf06070 */
[----:B------:R-:W-:-:S13]  /*4760*/  ISETP.GE.U32.AND.EX P0, PT, R17, UR5, PT, P0 ;  /* 0x0000000511007c0c */ /* 0x000fda000bf06100 */
[----:B------:R-:W-:Y:S05]  /*4770*/  @P0 BRA `(.L_x_95) ;  /* 0x00000004004c0947 */ /* 0x000fea0003800000 */
[----:B-12-4-:R-:W1:Y:S01]  /*4780*/  LDC.64 R10, c[0x0][0x628] ;  /* 0x00018a00ff0a7b82 */ /* 0x016e620000000a00 */
[----:B---3--:R-:W2:Y:S01]  /*4790*/  S2R R12, SR_CTAID.X ;  /* 0x00000000000c7919 */ /* 0x008ea20000002500 */
[----:B------:R-:W-:Y:S02]  /*47a0*/  IMAD.MOV.U32 R8, RZ, RZ, R16 ;  /* 0x000000ffff087224 */ /* 0x000fe400078e0010 */
[----:B------:R-:W-:Y:S01]  /*47b0*/  IMAD.MOV.U32 R9, RZ, RZ, R17 ;  /* 0x000000ffff097224 */ /* 0x000fe200078e0011 */
[----:B------:R-:W3:Y:S03]  /*47c0*/  S2R R20, SR_CTAID.Y ;  /* 0x0000000000147919 */ /* 0x000ee60000002600 */
[----:B------:R-:W4:Y:S08]  /*47d0*/  LDC R0, c[0x0][0x630] ;  /* 0x00018c00ff007b82 */ /* 0x000f300000000800 */
[----:B------:R-:W0:Y:S01]  /*47e0*/  LDC.64 R14, c[0x0][0x620] ;  /* 0x00018800ff0e7b82 */ /* 0x000e220000000a00 */
[----:B-1----:R-:W-:-:S04]  /*47f0*/  ISETP.NE.U32.AND P0, PT, R10, RZ, PT ;  /* 0x000000ff0a00720c */ /* 0x002fc80003f05070 */
[----:B------:R-:W-:-:S13]  /*4800*/  ISETP.NE.AND.EX P0, PT, R11, RZ, PT, P0 ;  /* 0x000000ff0b00720c */ /* 0x000fda0003f05300 */
[----:B0-234-:R-:W-:Y:S05]  /*4810*/  @!P0 BRA `(.L_x_96) ;  /* 0x0000000000288947 */ /* 0x01dfea0003800000 */
        /* <DEDUP_REMOVED lines=10> */
.L_x_96:
[-CC-:B------:R-:W-:Y:S01]  /*48c0*/  SHF.R.U64 R69, R8, R0.reuse, R9.reuse ;  /* 0x0000000008457219 */ /* 0x180fe20000001209 */
[----:B------:R-:W0:Y:S01]  /*48d0*/  LDC.64 R26, c[0x0][0x640] ;  /* 0x00019000ff1a7b82 */ /* 0x000e220000000a00 */
[----:B------:R-:W-:Y:S01]  /*48e0*/  SHF.R.U32.HI R0, RZ, R0, R9 ;  /* 0x00000000ff007219 */ /* 0x000fe20000011609 */
[----:B------:R-:W-:Y:S01]  /*48f0*/  ULDC UR4, c[0x0][0x150] ;  /* 0x0000540000047ab9 */ /* 0x000fe20000000800 */
[----:B------:R-:W-:Y:S02]  /*4900*/  IADD3 R3, P0, RZ, -R69, RZ ;  /* 0x80000045ff037210 */ /* 0x000fe40007f1e0ff */
[----:B------:R-:W-:-:S03]  /*4910*/  I2FP.F32.U32 R7, R12 ;  /* 0x0000000c00077245 */ /* 0x000fc60000201000 */
[----:B------:R-:W1:Y:S01]  /*4920*/  LDC R6, c[0x0][0x618] ;  /* 0x00018600ff067b82 */ /* 0x000e620000000800 */
[----:B------:R-:W-:Y:S02]  /*4930*/  IMAD.X R5, RZ, RZ, ~R0, P0 ;  /* 0x000000ffff057224 */ /* 0x000fe400000e0e00 */
[----:B------:R-:W-:Y:S01]  /*4940*/  FMUL R7, R7, UR4 ;  /* 0x0000000407077c20 */ /* 0x000fe20008400000 */
[----:B------:R-:W-:Y:S01]  /*4950*/  ULDC UR4, c[0x0][0x154] ;  /* 0x0000550000047ab9 */ /* 0x000fe20000000800 */
[-C--:B------:R-:W-:Y:S02]  /*4960*/  IMAD R0, R5, R14.reuse, RZ ;  /* 0x0000000e05007224 */ /* 0x080fe400078e02ff */
[C---:B------:R-:W-:Y:S01]  /*4970*/  IMAD.WIDE.U32 R4, R3.reuse, R14, R16 ;  /* 0x0000000e03047225 */ /* 0x040fe200078e0010 */
[----:B------:R-:W2:Y:S01]  /*4980*/  LDC R8, c[0x0][0x608] ;  /* 0x00018200ff087b82 */ /* 0x000ea20000000800 */
[----:B------:R-:W3:Y:S02]  /*4990*/  F2I.U32.TRUNC.NTZ R7, R7 ;  /* 0x0000000700077305 */ /* 0x000ee4000020f000 */
[----:B------:R-:W-:Y:S01]  /*49a0*/  IMAD R3, R3, R15, R0 ;  /* 0x0000000f03037224 */ /* 0x000fe200078e0200 */
[----:B------:R-:W-:-:S03]  /*49b0*/  I2FP.F32.U32 R0, R20 ;  /* 0x0000001400007245 */ /* 0x000fc60000201000 */
[----:B------:R-:W-:Y:S01]  /*49c0*/  IMAD.IADD R3, R5, 0x1, R3 ;  /* 0x0000000105037824 */ /* 0x000fe200078e0203 */
[----:B------:R-:W4:Y:S01]  /*49d0*/  LDC R11, c[0x0][0x658] ;  /* 0x00019600ff0b7b82 */ /* 0x000f220000000800 */
[----:B0-----:R-:W-:-:S04]  /*49e0*/  ISETP.NE.U32.AND P0, PT, R26, RZ, PT ;  /* 0x000000ff1a00720c */ /* 0x001fc80003f05070 */
[----:B------:R-:W-:-:S03]  /*49f0*/  ISETP.NE.AND.EX P0, PT, R27, RZ, PT, P0 ;  /* 0x000000ff1b00720c */ /* 0x000fc60003f05300 */
[----:B------:R-:W0:Y:S01]  /*4a00*/  LDC R9, c[0x0][0x144] ;  /* 0x00005100ff097b82 */ /* 0x000e220000000800 */
[-C--:B-1----:R-:W-:Y:S01]  /*4a10*/  SHF.R.U64 R10, R4, R6.reuse, R3 ;  /* 0x00000006040a7219 */ /* 0x082fe20000001203 */
[----:B---3--:R-:W-:Y:S01]  /*4a20*/  IMAD.MOV R7, RZ, RZ, -R7 ;  /* 0x000000ffff077224 */ /* 0x008fe200078e0a07 */
[----:B------:R-:W-:Y:S01]  /*4a30*/  SHF.R.U32.HI R3, RZ, R6, R3 ;  /* 0x00000006ff037219 */ /* 0x000fe20000011603 */
[----:B------:R-:W-:-:S04]  /*4a40*/  FMUL R6, R0, UR4 ;  /* 0x0000000400067c20 */ /* 0x000fc80008400000 */
[----:B------:R-:W1:Y:S01]  /*4a50*/  LDC R21, c[0x0][0x148] ;  /* 0x00005200ff157b82 */ /* 0x000e620000000800 */
[----:B------:R3:W0:Y:S01]  /*4a60*/  F2I.U32.TRUNC.NTZ R14, R6 ;  /* 0x00000006000e7305 */ /* 0x000622000020f000 */
[-CC-:B--2---:R-:W-:Y:S02]  /*4a70*/  SHF.R.U64 R13, R10, R8.reuse, R3.reuse ;  /* 0x000000080a0d7219 */ /* 0x184fe40000001203 */
[----:B------:R-:W-:-:S04]  /*4a80*/  SHF.R.U32.HI R0, RZ, R8, R3 ;  /* 0x00000008ff007219 */ /* 0x000fc80000011603 */
[----:B-----5:R-:W2:Y:S01]  /*4a90*/  LDC R24, c[0x0][0x648] ;  /* 0x00019200ff187b82 */ /* 0x020ea20000000800 */
[-CC-:B----4-:R-:W-:Y:S02]  /*4aa0*/  SHF.R.U64 R15, R13, R11.reuse, R0.reuse ;  /* 0x0000000b0d0f7219 */ /* 0x190fe40000001200 */
[----:B------:R-:W-:-:S03]  /*4ab0*/  SHF.R.U32.HI R5, RZ, R11, R0 ;  /* 0x0000000bff057219 */ /* 0x000fc60000011600 */
[----:B------:R-:W-:Y:S02]  /*4ac0*/  IMAD.MOV.U32 R4, RZ, RZ, R15 ;  /* 0x000000ffff047224 */ /* 0x000fe400078e000f */
[----:B------:R-:W4:Y:S01]  /*4ad0*/  LDC R28, c[0x0][0x638] ;  /* 0x00018e00ff1c7b82 */ /* 0x000f220000000800 */
[----:B0-----:R-:W-:-:S07]  /*4ae0*/  IMAD R25, R9, R7, R12 ;  /* 0x0000000709197224 */ /* 0x001fce00078e020c */
[----:B------:R-:W0:Y:S08]  /*4af0*/  LDC R29, c[0x0][0x610] ;  /* 0x00018400ff1d7b82 */ /* 0x000e300000000800 */
[----:B------:R-:W0:Y:S01]  /*4b00*/  LDC R30, c[0x0][0x600] ;  /* 0x00018000ff1e7b82 */ /* 0x000e220000000800 */
[----:B-123--:R-:W-:Y:S05]  /*4b10*/  @!P0 BRA `(.L_x_97) ;  /* 0x0000000000288947 */ /* 0x00efea0003800000 */
[----:B------:R-:W1:Y:S02]  /*4b20*/  LDC R0, c[0x0][0x64c] ;  /* 0x00019300ff007b82 */ /* 0x000e640000000800 */
[----:B-1----:R-:W-:-:S05]  /*4b30*/  IADD3 R3, P0, R15, R0, RZ ;  /* 0x000000000f037210 */ /* 0x002fca0007f1e0ff */
        /* <DEDUP_REMOVED lines=8> */
.L_x_97:
[----:B------:R-:W-:Y:S01]  /*4bc0*/  ISETP.NE.AND P0, PT, R2, 0x1, PT ;  /* 0x000000010200780c */ /* 0x000fe20003f05270 */
[----:B------:R-:W-:Y:S01]  /*4bd0*/  IMAD.MOV R14, RZ, RZ, -R14 ;  /* 0x000000ffff0e7224 */ /* 0x000fe200078e0a0e */
[----:B------:R-:W-:Y:S02]  /*4be0*/  SHF.R.U64 R3, R4, R24, R5 ;  /* 0x0000001804037219 */ /* 0x000fe40000001205 */
[----:B------:R-:W-:Y:S02]  /*4bf0*/  LOP3.LUT R0, R13, R66, RZ, 0xc0, !PT ;  /* 0x000000420d007212 */ /* 0x000fe400078ec0ff */
[----:B------:R-:W-:Y:S01]  /*4c00*/  LOP3.LUT R10, R10, R65, RZ, 0xc0, !PT ;  /* 0x000000410a0a7212 */ /* 0x000fe200078ec0ff */
[----:B------:R-:W-:Y:S02]  /*4c10*/  IMAD.MOV R4, RZ, RZ, -R3 ;  /* 0x000000ffff047224 */ /* 0x000fe400078e0a03 */
[----:B------:R-:W-:Y:S02]  /*4c20*/  IMAD R0, R61, R3, R0 ;  /* 0x000000033d007224 */ /* 0x000fe400078e0200 */
[----:B----4-:R-:W-:-:S02]  /*4c30*/  IMAD R3, R4, R28, R15 ;  /* 0x0000001c04037224 */ /* 0x010fc400078e020f */
[----:B------:R-:W-:Y:S02]  /*4c40*/  @P0 IMAD R25, R21, R14, R20 ;  /* 0x0000000e15190224 */ /* 0x000fe400078e0214 */
[----:B0-----:R-:W-:Y:S02]  /*4c50*/  IMAD R5, R3, R30, R10 ;  /* 0x0000001e03057224 */ /* 0x001fe400078e020a */
[----:B------:R-:W-:Y:S02]  /*4c60*/  IMAD R0, R0, R29, R25 ;  /* 0x0000001d00007224 */ /* 0x000fe400078e0219 */
[----:B------:R-:W-:-:S03]  /*4c70*/  IMAD.MOV.U32 R4, RZ, RZ, 0x1 ;  /* 0x00000001ff047424 */ /* 0x000fc600078e00ff */
[----:B------:R-:W-:Y:S02]  /*4c80*/  SEL R70, R5, R0, !P0 ;  /* 0x0000000005467207 */ /* 0x000fe40004000000 */
[----:B------:R-:W-:Y:S02]  /*4c90*/  PRMT R3, R4, 0x7610, R3 ;  /* 0x0000761004037816 */ /* 0x000fe40000000003 */
[----:B------:R-:W-:-:S07]  /*4ca0*/  SEL R0, R0, R5, !P0 ;  /* 0x0000000500007207 */ /* 0x000fce0004000000 */
.L_x_95:
[----:B------:R-:W-:Y:S01]  /*4cb0*/  UIADD3 UR42, UR43, UR42, URZ ;  /* 0x0000002a2b2a7290 */ /* 0x000fe2000fffe03f */
[----:B------:R-:W-:Y:S01]  /*4cc0*/  LOP3.LUT P0, RZ, R3, 0xff, RZ, 0xc0, !PT ;  /* 0x000000ff03ff7812 */ /* 0x000fe2000780c0ff */
[----:B------:R-:W-:Y:S02]  /*4cd0*/  IMAD.MOV.U32 R71, RZ, RZ, R0 ;  /* 0x000000ffff477224 */ /* 0x000fe400078e0000 */
[----:B------:R-:W-:Y:S02]  /*4ce0*/  USHF.R.U32.HI UR4, URZ, 0x2, UR42 ;  /* 0x000000023f047899 */ /* 0x000fe4000801162a */
[----:B------:R-:W-:Y:S02]  /*4cf0*/  UISETP.GT.U32.AND UP1, UPT, UR42, 0x3, UPT ;  /* 0x000000032a00788c */ /* 0x000fe4000bf24070 */
[----:B------:R-:W-:Y:S02]  /*4d00*/  ULOP3.LUT UR4, UR4, 0x1, URZ, 0xc0, !UPT ;  /* 0x0000000104047892 */ /* 0x000fe4000f8ec03f */
[----:B------:R-:W-:-:S02]  /*4d10*/  UISETP.LT.U32.AND UP1, UPT, UR43, 0x4, UP1 ;  /* 0x000000042b00788c */ /* 0x000fc40008f21070 */
[----:B------:R-:W-:Y:S02]  /*4d20*/  UISETP.NE.U32.AND UP0, UPT, UR4, 0x1, UPT ;  /* 0x000000010400788c */ /* 0x000fe4000bf05070 */
[----:B------:R-:W-:Y:S02]  /*4d30*/  USEL UR5, URZ, 0x1, !UP1 ;  /* 0x000000013f057887 */ /* 0x000fe4000c800000 */
[----:B------:R-:W-:Y:S02]  /*4d40*/  UISETP.GT.U32.AND UP0, UPT, UR43, 0x3, !UP0 ;  /* 0x000000032b00788c */ /* 0x000fe4000c704070 */
[----:B------:R-:W-:Y:S02]  /*4d50*/  ULOP3.LUT UR42, UR42, 0x3, URZ, 0xc0, !UPT ;  /* 0x000000032a2a7892 */ /* 0x000fe4000f8ec03f */
[----:B------:R-:W-:-:S04]  /*4d60*/  USEL UR4, URZ, 0x1, !UP0 ;  /* 0x000000013f047887 */ /* 0x000fc8000c000000 */
[----:B------:R-:W-:Y:S01]  /*4d70*/  ULOP3.LUT UR40, UR4, UR40, UR5, 0x96, !UPT ;  /* 0x0000002804287292 */ /* 0x000fe2000f8e9605 */
[----:B------:R-:W-:Y:S11]  /*4d80*/  @P0 BRA `(.L_x_98) ;  /* 0xffffffc400bc0947 */ /* 0x000ff6000383ffff */
[----:B------:R-:W-:Y:S05]  /*4d90*/  EXIT ;  /* 0x000000000000794d */ /* 0x000fea0003800000 */
.L_x_7:
        /* <DEDUP_REMOVED lines=26> */
.L_x_100:
[----:B------:R-:W0:Y:S01]  /*4f40*/  LDC.64 R28, c[0x0][0x640] ;  /* 0x00019000ff1c7b82 */ /* 0x000e220000000a00 */
[-CC-:B------:R-:W-:Y:S01]  /*4f50*/  SHF.R.U64 R22, R14, R6.reuse, R15.reuse ;  /* 0x000000060e167219 */ /* 0x180fe2000000120f */
[----:B------:R-:W-:Y:S01]  /*4f60*/  IMAD.MOV.U32 R30, RZ, RZ, 0x1 ;  /* 0x00000001ff1e7424 */ /* 0x000fe200078e00ff */
[----:B------:R-:W-:Y:S02]  /*4f70*/  SHF.R.U32.HI R6, RZ, R6, R15 ;  /* 0x00000006ff067219 */ /* 0x000fe4000001160f */
[----:B------:R-:W-:-:S03]  /*4f80*/  IADD3 R13, P0, RZ, -R22, RZ ;  /* 0x80000016ff0d7210 */ /* 0x000fc60007f1e0ff */
[----:B------:R-:W1:Y:S02]  /*4f90*/  LDC R12, c[0x0][0x618] ;  /* 0x00018600ff0c7b82 */ /* 0x000e640000000800 */
[----:B------:R-:W-:-:S04]  /*4fa0*/  IMAD.X R11, RZ, RZ, ~R6, P0 ;  /* 0x000000ffff0b7224 */ /* 0x000fc800000e0e06 */
[-C--:B------:R-:W-:Y:S02]  /*4fb0*/  IMAD R6, R11, R24.reuse, RZ ;  /* 0x000000180b067224 */ /* 0x080fe400078e02ff */
[----:B------:R-:W2:Y:S01]  /*4fc0*/  LDC R14, c[0x0][0x608] ;  /* 0x00018200ff0e7b82 */ /* 0x000ea20000000800 */
[----:B------:R-:W-:-:S04]  /*4fd0*/  IMAD.WIDE.U32 R10, R13, R24, R16 ;  /* 0x000000180d0a7225 */ /* 0x000fc800078e0010 */
[----:B------:R-:W-:-:S03]  /*4fe0*/  IMAD R13, R13, R25, R6 ;  /* 0x000000190d0d7224 */ /* 0x000fc600078e0206 */
[----:B------:R-:W3:Y:S01]  /*4ff0*/  LDC R27, c[0x0][0x658] ;  /* 0x00019600ff1b7b82 */ /* 0x000ee20000000800 */
[----:B------:R-:W-:Y:S01]  /*5000*/  IMAD.IADD R11, R11, 0x1, R13 ;  /* 0x000000010b0b7824 */ /* 0x000fe200078e020d */
[----:B0-----:R-:W-:-:S04]  /*5010*/  ISETP.NE.U32.AND P0, PT, R28, RZ, PT ;  /* 0x000000ff1c00720c */ /* 0x001fc80003f05070 */
[----:B------:R-:W-:Y:S02]  /*5020*/  ISETP.NE.AND.EX P0, PT, R29, RZ, PT, P0 ;  /* 0x000000ff1d00720c */ /* 0x000fe40003f05300 */
[----:B------:R-:W0:Y:S01]  /*5030*/  LDC R20, c[0x0][0x600] ;  /* 0x00018000ff147b82 */ /* 0x000e220000000800 */
[-CC-:B-1----:R-:W-:Y:S01]  /*5040*/  SHF.R.U64 R8, R10, R12.reuse, R11.reuse ;  /* 0x0000000c0a087219 */ /* 0x182fe2000000120b */
[----:B------:R-:W-:Y:S01]  /*5050*/  IMAD.MOV.U32 R10, RZ, RZ, -0x1 ;  /* 0xffffffffff0a7424 */ /* 0x000fe200078e00ff */
[----:B------:R-:W-:-:S05]  /*5060*/  SHF.R.U32.HI R11, RZ, R12, R11 ;  /* 0x0000000cff0b7219 */ /* 0x000fca000001160b */
[----:B------:R-:W1:Y:S01]  /*5070*/  LDC R24, c[0x0][0x648] ;  /* 0x00019200ff187b82 */ /* 0x000e620000000800 */
[-CC-:B--2---:R-:W-:Y:S02]  /*5080*/  SHF.R.U64 R21, R8, R14.reuse, R11.reuse ;  /* 0x0000000e08157219 */ /* 0x184fe4000000120b */
[----:B------:R-:W-:-:S05]  /*5090*/  SHF.R.U32.HI R6, RZ, R14, R11 ;  /* 0x0000000eff067219 */ /* 0x000fca000001160b */
[----:B------:R-:W2:Y:S01]  /*50a0*/  LDC R26, c[0x0][0x638] ;  /* 0x00018e00ff1a7b82 */ /* 0x000ea20000000800 */
[-C--:B---3--:R-:W-:Y:S02]  /*50b0*/  SHF.L.U32 R10, R10, R27.reuse, RZ ;  /* 0x0000001b0a0a7219 */ /* 0x088fe400000006ff */
[-CC-:B------:R-:W-:Y:S02]  /*50c0*/  SHF.R.U64 R25, R21, R27.reuse, R6.reuse ;  /* 0x0000001b15197219 */ /* 0x180fe40000001206 */
[----:B------:R-:W-:Y:S02]  /*50d0*/  LOP3.LUT R32, RZ, R10, RZ, 0x33, !PT ;  /* 0x0000000aff207212 */ /* 0x000fe400078e33ff */
[----:B------:R-:W-:Y:S01]  /*50e0*/  SHF.R.U32.HI R11, RZ, R27, R6 ;  /* 0x0000001bff0b7219 */ /* 0x000fe20000011606 */
[----:B------:R-:W3:Y:S01]  /*50f0*/  LDC R31, c[0x0][0x610] ;  /* 0x00018400ff1f7b82 */ /* 0x000ee20000000800 */
[----:B------:R-:W-:Y:S01]  /*5100*/  IMAD.MOV.U32 R10, RZ, RZ, R25 ;  /* 0x000000ffff0a7224 */ /* 0x000fe200078e0019 */
[----:B------:R-:W-:Y:S06]  /*5110*/  @!P0 BRA `(.L_x_101) ;  /* 0x0000000000288947 */ /* 0x000fec0003800000 */
        /* <DEDUP_REMOVED lines=10> */
.L_x_101:
[----:B------:R-:W-:Y:S02]  /*51c0*/  ISETP.NE.AND P0, PT, R2, 0x1, PT ;  /* 0x000000010200780c */ /* 0x000fe40003f05270 */
[----:B-1----:R-:W-:Y:S01]  /*51d0*/  SHF.R.U64 R6, R10, R24, R11 ;  /* 0x000000180a067219 */ /* 0x002fe2000000120b */
[----:B0-----:R-:W-:Y:S01]  /*51e0*/  VIADD R11, R20, 0xffffffff ;  /* 0xffffffff140b7836 */ /* 0x001fe20000000000 */
[----:B------:R-:W-:Y:S02]  /*51f0*/  SHF.L.U32 R30, R30, R27, RZ ;  /* 0x0000001b1e1e7219 */ /* 0x000fe400000006ff */
[----:B------:R-:W-:Y:S01]  /*5200*/  LOP3.LUT R5, R21, R32, RZ, 0xc0, !PT ;  /* 0x0000002015057212 */ /* 0x000fe200078ec0ff */
[----:B------:R-:W-:-:S04]  /*5210*/  IMAD.MOV R10, RZ, RZ, -R6 ;  /* 0x000000ffff0a7224 */ /* 0x000fc800078e0a06 */
[----:B------:R-:W-:Y:S01]  /*5220*/  IMAD R6, R30, R6, R5 ;  /* 0x000000061e067224 */ /* 0x000fe200078e0205 */
[----:B------:R-:W-:Y:S01]  /*5230*/  LOP3.LUT R5, R8, R11, RZ, 0xc0, !PT ;  /* 0x0000000b08057212 */ /* 0x000fe200078ec0ff */
[----:B------:R-:W-:Y:S02]  /*5240*/  @P0 IMAD R7, R9, R23, R4 ;  /* 0x0000001709070224 */ /* 0x000fe400078e0204 */
[----:B--2---:R-:W-:Y:S02]  /*5250*/  IMAD R4, R10, R26, R25 ;  /* 0x0000001a0a047224 */ /* 0x004fe400078e0219 */
[----:B---3--:R-:W-:Y:S02]  /*5260*/  IMAD R7, R6, R31, R7 ;  /* 0x0000001f06077224 */ /* 0x008fe400078e0207 */
[----:B------:R-:W-:Y:S02]  /*5270*/  IMAD R4, R4, R20, R5 ;  /* 0x0000001404047224 */ /* 0x000fe400078e0205 */
[----:B------:R-:W-:-:S02]  /*5280*/  IMAD.MOV.U32 R8, RZ, RZ, 0x1 ;  /* 0x00000001ff087424 */ /* 0x000fc400078e00ff */
[----:B------:R-:W-:Y:S01]  /*5290*/  IMAD.MOV.U32 R6, RZ, RZ, R22 ;  /* 0x000000ffff067224 */ /* 0x000fe200078e0016 */
[----:B------:R-:W-:Y:S02]  /*52a0*/  SEL R20, R4, R7, !P0 ;  /* 0x0000000704147207 */ /* 0x000fe40004000000 */
[----:B------:R-:W-:-:S07]  /*52b0*/  SEL R21, R7, R4, !P0 ;  /* 0x0000000407157207 */ /* 0x000fce0004000000 */
.L_x_99:
[----:B------:R-:W-:-:S08]  /*52c0*/  NOP ;  /* 0x0000000000007918 */ /* 0x000fd00000000000 */
[----:B------:R-:W0:-:S00]  /*52d0*/  USETMAXREG.DEALLOC.CTAPOOL 0x28 ;  /* 0x00000028000079c8 */ /* 0x000e0000080e0500 */
[----:B0-----:R-:W-:-:S13]  /*52e0*/  ISETP.NE.AND P0, PT, R3, RZ, PT ;  /* 0x000000ff0300720c */ /* 0x001fda0003f05270 */
[----:B------:R-:W-:Y:S05]  /*52f0*/  @P0 EXIT ;  /* 0x000000000000094d */ /* 0x000fea0003800000 */
[----:B------:R-:W-:Y:S01]  /*5300*/  LOP3.LUT P0, RZ, R8, 0xff, RZ, 0xc0, !PT ;  /* 0x000000ff08ff7812 */ /* 0x000fe2000780c0ff */
[----:B------:R-:W-:Y:S02]  /*5310*/  IMAD.MOV.U32 R3, RZ, RZ, 0x1 ;  /* 0x00000001ff037424 */ /* 0x000fe400078e00ff */
[----:B------:R-:W-:-:S10]  /*5320*/  IMAD.MOV.U32 R8, RZ, RZ, RZ ;  /* 0x000000ffff087224 */ /* 0x000fd400078e00ff */
[----:B------:R-:W-:Y:S05]  /*5330*/  @!P0 BRA `(.L_x_102) ;  /* 0x0000000c005c8947 */ /* 0x000fea0003800000 */
[----:B------:R-:W0:Y:S01]  /*5340*/  LDC R3, c[0x0][0x28c] ;  /* 0x0000a300ff037b82 */ /* 0x000e220000000800 */
[----:B------:R-:W1:Y:S01]  /*5350*/  S2R R12, SR_CgaCtaId ;  /* 0x00000000000c7919 */ /* 0x000e620000008800 */
[----:B------:R-:W-:Y:S01]  /*5360*/  ULDC UR5, c[0x0][0x658] ;  /* 0x0001960000057ab9 */ /* 0x000fe20000000800 */
[----:B------:R-:W-:Y:S01]  /*5370*/  UMOV UR6, 0xffffffff ;  /* 0xffffffff00067882 */ /* 0x000fe20000000000 */
[----:B------:R-:W-:Y:S01]  /*5380*/  BSSY B0, `(.L_x_102) ;  /* 0x00000d2000007945 */ /* 0x000fe20003800000 */
[----:B------:R-:W-:Y:S01]  /*5390*/  USHF.L.U32 UR6, UR6, UR5, URZ ;  /* 0x0000000506067299 */ /* 0x000fe2000800063f */
[----:B------:R-:W-:Y:S01]  /*53a0*/  IMAD.MOV.U32 R10, RZ, RZ, 0x1 ;  /* 0x00000001ff0a7424 */ /* 0x000fe200078e00ff */
[----:B------:R-:W-:Y:S01]  /*53b0*/  LOP3.LUT R19, R18, 0x2, RZ, 0xfc, !PT ;  /* 0x0000000212137812 */ /* 0x000fe200078efcff */
[----:B------:R-:W-:Y:S01]  /*53c0*/  IMAD.MOV.U32 R8, RZ, RZ, RZ ;  /* 0x000000ffff087224 */ /* 0x000fe200078e00ff */
[----:B------:R-:W-:Y:S01]  /*53d0*/  ULDC UR4, c[0x0][0x600] ;  /* 0x0001800000047ab9 */ /* 0x000fe20000000800 */
[----:B------:R-:W-:Y:S01]  /*53e0*/  UMOV UR7, 0x1 ;  /* 0x0000000100077882 */ /* 0x000fe20000000000 */
[----:B------:R-:W-:-:S02]  /*53f0*/  UIADD3 UR4, UR4, -0x1, URZ ;  /* 0xffffffff04047890 */ /* 0x000fc4000fffe03f */
[----:B------:R-:W-:Y:S02]  /*5400*/  USHF.L.U32 UR5, UR7, UR5, URZ ;  /* 0x0000000507057299 */ /* 0x000fe4000800063f */
[----:B------:R-:W-:Y:S01]  /*5410*/  ULOP3.LUT UR6, URZ, UR6, URZ, 0x33, !UPT ;  /* 0x000000063f067292 */ /* 0x000fe2000f8e333f */
[----:B------:R-:W-:Y:S01]  /*5420*/  ULDC.64 UR30, c[0x0][0x198] ;  /* 0x00006600001e7ab9 */ /* 0x000fe20000000a00 */
[----:B0-----:R-:W-:-:S05]  /*5430*/  VIADD R3, R3, 0x7f ;  /* 0x0000007f03037836 */ /* 0x001fca0000000000 */
[----:B------:R-:W-:-:S04]  /*5440*/  SHF.R.S32.HI R4, RZ, 0x1f, R3 ;  /* 0x0000001fff047819 */ /* 0x000fc80000011403 */
[----:B------:R-:W-:Y:S01]  /*5450*/  LEA.HI R4, R4, R3, RZ, 0x7 ;  /* 0x0000000304047211 */ /* 0x000fe200078f38ff */
[C---:B-1----:R-:W-:Y:S02]  /*5460*/  IMAD.SHL.U32 R11, R12.reuse, 0x20, RZ ;  /* 0x000000200c0b7824 */ /* 0x042fe400078e00ff */
[----:B------:R-:W-:Y:S01]  /*5470*/  IMAD.SHL.U32 R12, R12, 0x800, RZ ;  /* 0x000008000c0c7824 */ /* 0x000fe200078e00ff */
[----:B------:R-:W-:Y:S01]  /*5480*/  SHF.R.S32.HI R9, RZ, 0x7, R4 ;  /* 0x00000007ff097819 */ /* 0x000fe20000011404 */
[----:B------:R-:W-:Y:S01]  /*5490*/  IMAD.MOV.U32 R3, RZ, RZ, 0x1 ;  /* 0x00000001ff037424 */ /* 0x000fe200078e00ff */
[----:B------:R-:W-:Y:S02]  /*54a0*/  LOP3.LUT R11, R11, 0x20, RZ, 0xc0, !PT ;  /* 0x000000200b0b7812 */ /* 0x000fe400078ec0ff */
[----:B------:R-:W-:Y:S01]  /*54b0*/  LOP3.LUT R12, R12, 0x800, RZ, 0xc0, !PT ;  /* 0x000008000c0c7812 */ /* 0x000fe200078ec0ff */
[----:B------:R-:W-:-:S07]  /*54c0*/  VIADD R13, R9, 0x1 ;  /* 0x00000001090d7836 */ /* 0x000fce0000000000 */
.L_x_113:
[----:B------:R-:W-:-:S03]  /*54d0*/  UMOV UR7, 0xffffffff ;  /* 0xffffffff00077882 */ /* 0x000fc60000000000 */
[----:B------:R-:W-:Y:S05]  /*54e0*/  BRA.DIV UR7, `(.L_x_103) ;  /* 0x0000000e07d87947 */ /* 0x000fea000b800000 */
[----:B------:R-:W-:-:S13]  /*54f0*/  ELECT P6, URZ, PT ;  /* 0x00000000003f782f */ /* 0x000fda00038c0000 */
.L_x_124:
[----:B------:R-:W0:Y:S01]  /*5500*/  LDC R4, c[0x0][0x28c] ;  /* 0x0000a300ff047b82 */ /* 0x000e220000000800 */
[----:B------:R-:W-:Y:S01]  /*5510*/  BSSY B1, `(.L_x_104) ;  /* 0x0000044000017945 */ /* 0x000fe20003800000 */
[----:B0-----:R-:W-:-:S13]  /*5520*/  ISETP.LT.OR P6, PT, R4, 0x1, !P6 ;  /* 0x000000010400780c */ /* 0x001fda00077c1670 */
[----:B------:R-:W-:Y:S05]  /*5530*/  @P6 BRA `(.L_x_105) ;  /* 0x0000000400046947 */ /* 0x000fea0003800000 */
[----:B------:R-:W-:Y:S02]  /*5540*/  IMAD.SHL.U32 R21, R21, 0x80, RZ ;  /* 0x0000008015157824 */ /* 0x000fe400078e00ff */
[----:B------:R-:W-:Y:S02]  /*5550*/  IMAD R20, R20, 0x40, R11 ;  /* 0x0000004014147824 */ /* 0x000fe400078e020b */
[----:B------:R-:W-:Y:S02]  /*5560*/  IMAD.MOV.U32 R24, RZ, RZ, RZ ;  /* 0x000000ffff187224 */ /* 0x000fe400078e00ff */
[----:B------:R-:W-:Y:S02]  /*5570*/  IMAD.MOV.U32 R4, RZ, RZ, R13 ;  /* 0x000000ffff047224 */ /* 0x000fe400078e000d */
[----:B------:R-:W-:Y:S02]  /*5580*/  IMAD.MOV.U32 R5, RZ, RZ, R3 ;  /* 0x000000ffff057224 */ /* 0x000fe400078e0003 */
[----:B------:R-:W-:-:S07]  /*5590*/  IMAD.MOV.U32 R7, RZ, RZ, R8 ;  /* 0x000000ffff077224 */ /* 0x000fce00078e0008 */
.L_x_108:
[----:B------:R-:W0:Y:S01]  /*55a0*/  S2R R15, SR_CgaCtaId ;  /* 0x00000000000f7919 */ /* 0x000e220000008800 */
[----:B------:R-:W-:Y:S02]  /*55b0*/  MOV R14, 0x400 ;  /* 0x00000400000e7802 */ /* 0x000fe40000000f00 */
[----:B------:R-:W-:Y:S02]  /*55c0*/  ISETP.NE.AND P1, PT, R0, RZ, PT ;  /* 0x000000ff0000720c */ /* 0x000fe40003f25270 */
[----:B0-----:R-:W-:Y:S02]  /*55d0*/  LEA R22, R15, R14, 0x18 ;  /* 0x0000000e0f167211 */ /* 0x001fe400078ec0ff */
[----:B------:R-:W-:-:S09]  /*55e0*/  SHF.L.U32 R14, R5, 0x1f, RZ ;  /* 0x0000001f050e7819 */ /* 0x000fd200000006ff */
[----:B------:R-:W0:Y:S01]  /*55f0*/  @!P1 LDC R15, c[0x0][0x500] ;  /* 0x00014000ff0f9b82 */ /* 0x000e220000000800 */
[----:B------:R-:W-:-:S04]  /*5600*/  IMAD R23, R7, 0x8, R22 ;  /* 0x0000000807177824 */ /* 0x000fc800078e0216 */
[----:B------:R-:W1:Y:S02]  /*5610*/  SYNCS.PHASECHK.TRANS64.TRYWAIT P0, [R23+URZ+0x20], R14 ;  /* 0x0000200e170075a7 */ /* 0x000e64000800017f */
[----:B-1----:R-:W-:Y:S05]  /*5620*/  @!P0 BRA `(.L_x_106) ;  /* 0x0000000c00a88947 */ /* 0x002fea0003800000 */
.L_x_125:
[----:B-1----:R-:W-:Y:S01]  /*5630*/  PRMT R14, R19, 0x9910, RZ ;  /* 0x00009910130e7816 */ /* 0x002fe200000000ff */
[----:B0-----:R0:W-:Y:S03]  /*5640*/  @!P1 SYNCS.ARRIVE.TRANS64 RZ, [R23+URZ], R15 ;  /* 0x0000000f17ff99a7 */ /* 0x0011e6000800003f */
[----:B------:R-:W-:-:S13]  /*5650*/  ISETP.NE.AND P0, PT, R14, 0x2, PT ;  /* 0x000000020e00780c */ /* 0x000fda0003f05270 */
[----:B0-----:R-:W-:Y:S05]  /*5660*/  @P0 BRA `(.L_x_107) ;  /* 0x0000000000040947 */ /* 0x001fea0003800000 */
[----:B------:R-:W-:Y:S01]  /*5670*/  BPT.TRAP 0x1 ;  /* 0x000000040000795c */ /* 0x000fe20000300000 */
.L_x_107:
[----:B------:R-:W-:Y:S01]  /*5680*/  IMAD R14, R7, 0x8000, R22 ;  /* 0x00008000070e7824 */ /* 0x000fe200078e0216 */
[----:B------:R-:W-:Y:S01]  /*5690*/  R2UR UR34, R24 ;  /* 0x00000000182272ca */ /* 0x000fe200000e0000 */
[----:B------:R-:W-:Y:S01]  /*56a0*/  VIADD R4, R4, 0xffffffff ;  /* 0xffffffff04047836 */ /* 0x000fe20000000000 */
[----:B------:R-:W-:Y:S01]  /*56b0*/  R2UR UR33, R23 ;  /* 0x00000000172172ca */ /* 0x000fe200000e0000 */
[----:B------:R-:W-:Y:S01]  /*56c0*/  UIADD3 UR14, UP0, UR30, 0xf0, URZ ;  /* 0x000000f01e0e7890 */ /* 0x000fe2000ff1e03f */
[----:B------:R-:W-:Y:S01]  /*56d0*/  R2UR UR24, R14 ;  /* 0x000000000e1872ca */ /* 0x000fe200000e0000 */
[----:B------:R-:W-:Y:S01]  /*56e0*/  IMAD R14, R7, 0x2000, R12 ;  /* 0x00002000070e7824 */ /* 0x000fe200078e020c */
[----:B------:R-:W-:Y:S01]  /*56f0*/  R2UR UR36, R6 ;  /* 0x00000000062472ca */ /* 0x000fe200000e0000 */
[----:B------:R-:W-:Y:S01]  /*5700*/  UIADD3 UR42, UP1, UR30, 0x1f0, URZ ;  /* 0x000001f01e2a7890 */ /* 0x000fe2000ff3e03f */
[----:B------:R-:W-:Y:S01]  /*5710*/  R2UR UR35, R21 ;  /* 0x00000000152372ca */ /* 0x000fe200000e0000 */
[----:B------:R-:W-:Y:S01]  /*5720*/  IMAD R14, R14, 0x2, R22 ;  /* 0x000000020e0e7824 */ /* 0x000fe200078e0216 */
[----:B------:R-:W-:Y:S01]  /*5730*/  R2UR UR19, R20 ;  /* 0x00000000141372ca */ /* 0x000fe200000e0000 */
[----:B------:R-:W-:Y:S01]  /*5740*/  UIADD3.X UR15, URZ, UR31, URZ, UP0, !UPT ;  /* 0x0000001f3f0f7290 */ /* 0x000fe200087fe43f */
[----:B------:R-:W-:Y:S01]  /*5750*/  ISETP.GT.AND P1, PT, R4, 0x1, PT ;  /* 0x000000010400780c */ /* 0x000fe20003f24270 */
[----:B------:R-:W-:Y:S01]  /*5760*/  UIADD3 UR26, UR34, 0x40, URZ ;  /* 0x00000040221a7890 */ /* 0x000fe2000fffe03f */
[----:B------:R-:W-:Y:S01]  /*5770*/  R2UR UR8, R14 ;  /* 0x000000000e0872ca */ /* 0x000fe200000e0000 */
[----:B------:R-:W-:Y:S01]  /*5780*/  UIADD3.X UR43, URZ, UR31, URZ, UP1, !UPT ;  /* 0x0000001f3f2b7290 */ /* 0x000fe20008ffe43f */
[----:B------:R-:W-:Y:S01]  /*5790*/  VIADD R7, R7, 0x1 ;  /* 0x0000000107077836 */ /* 0x000fe20000000000 */
[----:B------:R-:W-:Y:S01]  /*57a0*/  UIADD3 UR32, UR24, 0x100, URZ ;  /* 0x0000010018207890 */ /* 0x000fe2000fffe03f */
[----:B------:R-:W-:Y:S01]  /*57b0*/  VIADD R24, R24, 0x80 ;  /* 0x0000008018187836 */ /* 0x000fe20000000000 */
[----:B------:R-:W-:Y:S01]  /*57c0*/  UIADD3 UR24, UR24, 0x4100, URZ ;  /* 0x0000410018187890 */ /* 0x000fe2000fffe03f */
[----:B------:R-:W-:Y:S01]  /*57d0*/  UMOV UR22, 0x0 ;  /* 0x0000000000167882 */ /* 0x000fe20000000000 */
[----:B------:R-:W-:Y:S01]  /*57e0*/  UMOV UR23, 0x10000000 ;  /* 0x1000000000177882 */ /* 0x000fe20000000000 */
[----:B------:R-:W-:Y:S01]  /*57f0*/  ISETP.NE.AND P0, PT, R7, 0x4, PT ;  /* 0x000000040700780c */ /* 0x000fe20003f05270 */
[----:B------:R-:W-:Y:S01]  /*5800*/  UMOV UR25, UR33 ;  /* 0x0000002100197c82 */ /* 0x000fe20008000000 */
[----:B------:R-:W-:Y:S01]  /*5810*/  UMOV UR28, UR36 ;  /* 0x00000024001c7c82 */ /* 0x000fe20008000000 */
[----:B------:R-:W-:-:S02]  /*5820*/  UMOV UR27, UR35 ;  /* 0x00000023001b7c82 */ /* 0x000fc40008000000 */
[----:B------:R-:W-:Y:S01]  /*5830*/  UIADD3 UR16, UR8, 0x20100, URZ ;  /* 0x0002010008107890 */ /* 0x000fe2000fffe03f */
[----:B------:R0:W-:Y:S01]  /*5840*/  UTMALDG.3D [UR32], [UR14], desc[UR22] ;  /* 0x000016200e0075b4 */ /* 0x0001e20008011000 */
[----:B------:R-:W-:Y:S01]  /*5850*/  UIADD3 UR8, UR8, 0x22100, URZ ;  /* 0x0002210008087890 */ /* 0x000fe2000fffe03f */
[----:B------:R-:W-:Y:S01]  /*5860*/  SEL R14, RZ, 0x1, P0 ;  /* 0x00000001ff0e7807 */ /* 0x000fe20000000000 */
[----:B------:R-:W-:Y:S01]  /*5870*/  UMOV UR7, 0x30000 ;  /* 0x0003000000077882 */ /* 0x000fe20000000000 */
[----:B------:R-:W-:Y:S01]  /*5880*/  UMOV UR17, UR33 ;  /* 0x0000002100117c82 */ /* 0x000fe20008000000 */
[----:B------:R-:W-:Y:S01]  /*5890*/  UMOV UR18, UR34 ;  /* 0x0000002200127c82 */ /* 0x000fe20008000000 */
[----:B------:R-:W-:Y:S01]  /*58a0*/  UMOV UR20, UR36 ;  /* 0x0000002400147c82 */ /* 0x000fe20008000000 */
[----:B------:R-:W-:Y:S01]  /*58b0*/  UMOV UR9, UR33 ;  /* 0x0000002100097c82 */ /* 0x000fe20008000000 */
[----:B------:R-:W-:Y:S01]  /*58c0*/  UMOV UR11, UR19 ;  /* 0x00000013000b7c82 */ /* 0x000fe20008000000 */
[----:B------:R-:W-:Y:S01]  /*58d0*/  UMOV UR12, UR36 ;  /* 0x00000024000c7c82 */ /* 0x000fe20008000000 */
[----:B------:R0:W-:Y:S01]  /*58e0*/  UTMALDG.3D [UR24], [UR14], desc[UR22] ;  /* 0x000016180e0075b4 */ /* 0x0001e20008011000 */
[----:B------:R-:W-:Y:S01]  /*58f0*/  UMOV UR10, UR26 ;  /* 0x0000001a000a7c82 */ /* 0x000fe20008000000 */
[----:B------:R-:W-:-:S02]  /*5900*/  LOP3.LUT R5, R5, R14, RZ, 0x3c, !PT ;  /* 0x0000000e05057212 */ /* 0x000fc400078e3cff */
[----:B------:R-:W-:Y:S01]  /*5910*/  SEL R7, R7, RZ, P0 ;  /* 0x000000ff07077207 */ /* 0x000fe20000000000 */
[----:B------:R0:W-:Y:S01]  /*5920*/  UTMALDG.3D.MULTICAST [UR16], [UR42], UR7, desc[UR22] ;  /* 0x000016102a0073b4 */ /* 0x0001e20008011807 */
[----:B------:R0:W-:Y:S02]  /*5930*/  UTMALDG.3D.MULTICAST [UR8], [UR42], UR7, desc[UR22] ;  /* 0x000016082a0073b4 */ /* 0x0001e40008011807 */
[----:B0-----:R-:W-:Y:S05]  /*5940*/  @P1 BRA `(.L_x_108) ;  /* 0xfffffffc00141947 */ /* 0x001fea000383ffff */
.L_x_105:
[----:B------:R-:W-:Y:S05]  /*5950*/  BSYNC B1 ;  /* 0x0000000000017941 */ /* 0x000fea0003800000 */
.L_x_104:
[----:B------:R-:W-:Y:S01]  /*5960*/  LOP3.LUT P1, RZ, R10, 0xff, RZ, 0xc0, !PT ;  /* 0x000000ff0aff7812 */ /* 0x000fe2000782c0ff */
[----:B------:R-:W-:Y:S01]  /*5970*/  IMAD.IADD R8, R9, 0x1, R8 ;  /* 0x0000000109087824 */ /* 0x000fe200078e0208 */
[----:B------:R-:W-:Y:S01]  /*5980*/  IADD3 R16, P2, R16, UR38, RZ ;  /* 0x0000002610107c10 */ /* 0x000fe2000ff5e0ff */
[----:B------:R-:W-:Y:S01]  /*5990*/  ULDC.64 UR8, c[0x0][0x650] ;  /* 0x0001940000087ab9 */ /* 0x000fe20000000a00 */
[----:B------:R-:W-:Y:S01]  /*59a0*/  BSSY B1, `(.L_x_109) ;  /* 0x000006d000017945 */ /* 0x000fe20003800000 */
[----:B------:R-:W-:Y:S01]  /*59b0*/  IMAD.MOV.U32 R21, RZ, RZ, -0x1 ;  /* 0xffffffffff157424 */ /* 0x000fe200078e00ff */
[----:B------:R-:W-:Y:S01]  /*59c0*/  SHF.R.U32.HI R4, RZ, 0x2, R8 ;  /* 0x00000002ff047819 */ /* 0x000fe20000011608 */
[----:B------:R-:W-:Y:S01]  /*59d0*/  IMAD.MOV.U32 R20, RZ, RZ, -0x1 ;  /* 0xffffffffff147424 */ /* 0x000fe200078e00ff */
[----:B------:R-:W-:Y:S02]  /*59e0*/  ISETP.GT.U32.AND P0, PT, R8, 0x3, PT ;  /* 0x000000030800780c */ /* 0x000fe40003f04070 */
[----:B------:R-:W-:-:S02]  /*59f0*/  LOP3.LUT R4, R4, 0x1, RZ, 0xc0, !PT ;  /* 0x0000000104047812 */ /* 0x000fc400078ec0ff */
[----:B------:R-:W-:Y:S01]  /*5a00*/  ISETP.LT.U32.AND P0, PT, R9, 0x4, P0 ;  /* 0x000000040900780c */ /* 0x000fe20000701070 */
[----:B------:R-:W0:Y:S01]  /*5a10*/  @P1 S2R R6, SR_CgaCtaId ;  /* 0x0000000000061919 */ /* 0x000e220000008800 */
[----:B------:R-:W-:Y:S02]  /*5a20*/  @P1 MOV R5, 0x400 ;  /* 0x0000040000051802 */ /* 0x000fe40000000f00 */
[----:B------:R-:W-:Y:S02]  /*5a30*/  IADD3.X R17, R17, UR41, RZ, P2, !PT ;  /* 0x0000002911117c10 */ /* 0x000fe400097fe4ff */
[----:B------:R-:W-:Y:S02]  /*5a40*/  ISETP.GE.U32.AND P2, PT, R16, UR8, PT ;  /* 0x0000000810007c0c */ /* 0x000fe4000bf46070 */
[----:B------:R-:W-:Y:S02]  /*5a50*/  LOP3.LUT R8, R8, 0x3, RZ, 0xc0, !PT ;  /* 0x0000000308087812 */ /* 0x000fe400078ec0ff */
[----:B------:R-:W-:-:S02]  /*5a60*/  PRMT R10, RZ, 0x7610, R10 ;  /* 0x00007610ff0a7816 */ /* 0x000fc4000000000a */
[----:B0-----:R-:W-:Y:S01]  /*5a70*/  @P1 LEA R5, R6, R5, 0x18 ;  /* 0x0000000506051211 */ /* 0x001fe200078ec0ff */
[----:B------:R-:W-:-:S03]  /*5a80*/  IMAD.MOV.U32 R6, RZ, RZ, -0x1 ;  /* 0xffffffffff067424 */ /* 0x000fc600078e00ff */
[----:B------:R0:W-:Y:S01]  /*5a90*/  @P1 SYNCS.ARRIVE.TRANS64.A1T0 RZ, [R5+URZ+0x58], RZ ;  /* 0x000058ff05ff19a7 */ /* 0x0001e2000810003f */
[----:B------:R-:W-:Y:S02]  /*5aa0*/  ISETP.NE.U32.AND P1, PT, R4, 0x1, PT ;  /* 0x000000010400780c */ /* 0x000fe40003f25070 */
[----:B------:R-:W-:Y:S02]  /*5ab0*/  SEL R4, RZ, 0x1, !P0 ;  /* 0x00000001ff047807 */ /* 0x000fe40004000000 */
[----:B------:R-:W-:Y:S02]  /*5ac0*/  ISETP.GE.U32.AND.EX P0, PT, R17, UR9, PT, P2 ;  /* 0x0000000911007c0c */ /* 0x000fe4000bf06120 */
[----:B------:R-:W-:-:S04]  /*5ad0*/  ISETP.GT.U32.AND P1, PT, R9, 0x3, !P1 ;  /* 0x000000030900780c */ /* 0x000fc80004f24070 */
[----:B0-----:R-:W-:-:S04]  /*5ae0*/  SEL R5, RZ, 0x1, !P1 ;  /* 0x00000001ff057807 */ /* 0x001fc80004800000 */
[--C-:B------:R-:W-:Y:S02]  /*5af0*/  LOP3.LUT R3, R5, R3, R4.reuse, 0x96, !PT ;  /* 0x0000000305037212 */ /* 0x100fe400078e9604 */
[----:B------:R-:W-:Y:S01]  /*5b00*/  PRMT R4, RZ, 0x7610, R4 ;  /* 0x00007610ff047816 */ /* 0x000fe20000000004 */
[----:B------:R-:W-:Y:S06]  /*5b10*/  @P0 BRA `(.L_x_110) ;  /* 0x0000000400540947 */ /* 0x000fec0003800000 */
[----:B------:R-:W0:Y:S01]  /*5b20*/  S2R R15, SR_CTAID.X ;  /* 0x00000000000f7919 */ /* 0x000e220000002500 */
[----:B------:R-:W-:Y:S01]  /*5b30*/  ULDC.64 UR8, c[0x0][0x628] ;  /* 0x00018a0000087ab9 */ /* 0x000fe20000000a00 */
[----:B------:R-:W-:Y:S01]  /*5b40*/  ULDC UR10, c[0x0][0x630] ;  /* 0x00018c00000a7ab9 */ /* 0x000fe20000000800 */
[----:B------:R-:W-:Y:S01]  /*5b50*/  ISETP.NE.U32.AND P0, PT, RZ, UR8, PT ;  /* 0x00000008ff007c0c */ /* 0x000fe2000bf05070 */
[----:B------:R-:W1:Y:S01]  /*5b60*/  S2R R20, SR_CTAID.Y ;  /* 0x0000000000147919 */ /* 0x000e620000002600 */
[----:B------:R-:W-:Y:S01]  /*5b70*/  ULDC UR11, c[0x0][0x150] ;  /* 0x00005400000b7ab9 */ /* 0x000fe20000000800 */
[----:B------:R-:W-:Y:S01]  /*5b80*/  IMAD.MOV.U32 R4, RZ, RZ, R16 ;  /* 0x000000ffff047224 */ /* 0x000fe200078e0010 */
[----:B------:R-:W-:Y:S01]  /*5b90*/  ISETP.NE.AND.EX P0, PT, RZ, UR9, PT, P0 ;  /* 0x00000009ff007c0c */ /* 0x000fe2000bf05300 */
[----:B------:R-:W-:Y:S01]  /*5ba0*/  IMAD.MOV.U32 R5, RZ, RZ, R17 ;  /* 0x000000ffff057224 */ /* 0x000fe200078e0011 */
[----:B0-----:R-:W-:-:S11]  /*5bb0*/  I2FP.F32.U32 R22, R15 ;  /* 0x0000000f00167245 */ /* 0x001fd60000201000 */
[----:B------:R-:W-:Y:S05]  /*5bc0*/  @!P0 BRA `(.L_x_111) ;  /* 0x0000000000288947 */ /* 0x000fea0003800000 */
[----:B------:R-:W-:Y:S02]  /*5bd0*/  ULDC UR7, c[0x0][0x634] ;  /* 0x00018d0000077ab9 */ /* 0x000fe40000000800 */
[----:B------:R-:W-:-:S05]  /*5be0*/  IADD3 R5, P0, R16, UR7, RZ ;  /* 0x0000000710057c10 */ /* 0x000fca000ff1e0ff */
[----:B------:R-:W-:-:S04]  /*5bf0*/  IMAD.X R21, RZ, RZ, R17, P0 ;  /* 0x000000ffff157224 */ /* 0x000fc800000e0611 */
[----:B------:R-:W-:-:S04]  /*5c00*/  IMAD.WIDE.U32 R6, R21, UR8, RZ ;  /* 0x0000000815067c25 */ /* 0x000fc8000f8e00ff */
[----:B------:R-:W-:-:S04]  /*5c10*/  IMAD.WIDE.U32 R6, P0, R5, UR9, R6 ;  /* 0x0000000905067c25 */ /* 0x000fc8000f800006 */
[----:B------:R-:W-:-:S04]  /*5c20*/  IMAD.WIDE.U32 R4, R5, UR8, RZ ;  /* 0x0000000805047c25 */ /* 0x000fc8000f8e00ff */
[----:B------:R-:W-:Y:S01]  /*5c30*/  IMAD.MOV.U32 R4, RZ, RZ, R7 ;  /* 0x000000ffff047224 */ /* 0x000fe200078e0007 */
[----:B------:R-:W-:Y:S01]  /*5c40*/  IADD3 RZ, P1, R5, R6, RZ ;  /* 0x0000000605ff7210 */ /* 0x000fe20007f3e0ff */
[----:B------:R-:W-:-:S04]  /*5c50*/  IMAD.X R5, RZ, RZ, RZ, P0 ;  /* 0x000000ffff057224 */ /* 0x000fc800000e06ff */
[----:B------:R-:W-:-:S08]  /*5c60*/  IMAD.WIDE.U32.X R4, R21, UR9, R4, P1 ;  /* 0x0000000915047c25 */ /* 0x000fd000088e0404 */
.L_x_111:
[--C-:B------:R-:W-:Y:S01]  /*5c70*/  SHF.R.U64 R14, R4, UR10, R5.reuse ;  /* 0x0000000a040e7c19 */ /* 0x100fe20008001205 */
[----:B------:R-:W-:Y:S01]  /*5c80*/  FMUL R22, R22, UR11 ;  /* 0x0000000b16167c20 */ /* 0x000fe20008400000 */
[----:B------:R-:W-:Y:S01]  /*5c90*/  SHF.R.U32.HI R4, RZ, UR10, R5 ;  /* 0x0000000aff047c19 */ /* 0x000fe20008011605 */
[----:B------:R-:W0:Y:S01]  /*5ca0*/  LDC R6, c[0x0][0x144] ;  /* 0x00005100ff067b82 */ /* 0x000e220000000800 */
[----:B------:R-:W-:Y:S01]  /*5cb0*/  IADD3 R5, P0, RZ, -R14, RZ ;  /* 0x8000000eff057210 */ /* 0x000fe20007f1e0ff */
[----:B------:R-:W-:Y:S01]  /*5cc0*/  ULDC UR7, c[0x0][0x154] ;  /* 0x0000550000077ab9 */ /* 0x000fe20000000800 */
[----:B-1----:R-:W-:Y:S01]  /*5cd0*/  I2FP.F32.U32 R7, R20 ;  /* 0x0000001400077245 */ /* 0x002fe20000201000 */
[----:B------:R-:W1:Y:S01]  /*5ce0*/  F2I.U32.TRUNC.NTZ R22, R22 ;  /* 0x0000001600167305 */ /* 0x000e62000020f000 */
[----:B------:R-:W-:Y:S01]  /*5cf0*/  ULDC.64 UR8, c[0x0][0x620] ;  /* 0x0001880000087ab9 */ /* 0x000fe20000000a00 */
[----:B------:R-:W-:Y:S01]  /*5d00*/  IMAD.X R4, RZ, RZ, ~R4, P0 ;  /* 0x000000ffff047224 */ /* 0x000fe200000e0e04 */
[----:B------:R-:W-:Y:S01]  /*5d10*/  ISETP.NE.AND P2, PT, R2, 0x1, PT ;  /* 0x000000010200780c */ /* 0x000fe20003f45270 */
[----:B------:R-:W-:Y:S01]  /*5d20*/  FMUL R23, R7, UR7 ;  /* 0x0000000707177c20 */ /* 0x000fe20008400000 */
[----:B------:R-:W2:Y:S01]  /*5d30*/  LDC R25, c[0x0][0x148] ;  /* 0x00005200ff197b82 */ /* 0x000ea20000000800 */
[----:B------:R-:W-:Y:S01]  /*5d40*/  IMAD R4, R4, UR8, RZ ;  /* 0x0000000804047c24 */ /* 0x000fe2000f8e02ff */
[----:B------:R-:W-:-:S03]  /*5d50*/  ULDC UR7, c[0x0][0x618] ;  /* 0x0001860000077ab9 */ /* 0x000fc60000000800 */
[----:B------:R-:W3:Y:S01]  /*5d60*/  F2I.U32.TRUNC.NTZ R23, R23 ;  /* 0x0000001700177305 */ /* 0x000ee2000020f000 */
[C---:B------:R-:W-:Y:S02]  /*5d70*/  IMAD R7, R5.reuse, UR9, R4 ;  /* 0x0000000905077c24 */ /* 0x040fe4000f8e0204 */
[----:B------:R-:W-:Y:S01]  /*5d80*/  IMAD.WIDE.U32 R4, R5, UR8, R16 ;  /* 0x0000000805047c25 */ /* 0x000fe2000f8e0010 */
[----:B------:R-:W-:Y:S02]  /*5d90*/  ULDC.64 UR8, c[0x0][0x640] ;  /* 0x0001900000087ab9 */ /* 0x000fe40000000a00 */
[----:B------:R-:W-:Y:S01]  /*5da0*/  ISETP.NE.U32.AND P0, PT, RZ, UR8, PT ;  /* 0x00000008ff007c0c */ /* 0x000fe2000bf05070 */
[----:B------:R-:W-:Y:S02]  /*5db0*/  IMAD.IADD R5, R5, 0x1, R7 ;  /* 0x0000000105057824 */ /* 0x000fe400078e0207 */
[----:B-1----:R-:W-:Y:S01]  /*5dc0*/  IMAD.MOV R22, RZ, RZ, -R22 ;  /* 0x000000ffff167224 */ /* 0x002fe200078e0a16 */
[----:B------:R-:W-:-:S02]  /*5dd0*/  ISETP.NE.AND.EX P0, PT, RZ, UR9, PT, P0 ;  /* 0x00000009ff007c0c */ /* 0x000fc4000bf05300 */
[----:B------:R-:W-:Y:S01]  /*5de0*/  SHF.R.U64 R21, R4, UR7, R5 ;  /* 0x0000000704157c19 */ /* 0x000fe20008001205 */
[----:B0-----:R-:W-:Y:S01]  /*5df0*/  IMAD R15, R6, R22, R15 ;  /* 0x00000016060f7224 */ /* 0x001fe200078e020f */
[----:B------:R-:W-:Y:S01]  /*5e00*/  SHF.R.U32.HI R4, RZ, UR7, R5 ;  /* 0x00000007ff047c19 */ /* 0x000fe20008011605 */
[----:B------:R-:W-:Y:S01]  /*5e10*/  ULDC UR7, c[0x0][0x608] ;  /* 0x0001820000077ab9 */ /* 0x000fe20000000800 */
[----:B---3--:R-:W-:Y:S02]  /*5e20*/  IMAD.MOV R6, RZ, RZ, -R23 ;  /* 0x000000ffff067224 */ /* 0x008fe400078e0a17 */
[--C-:B------:R-:W-:Y:S02]  /*5e30*/  SHF.R.U64 R22, R21, UR7, R4.reuse ;  /* 0x0000000715167c19 */ /* 0x100fe40008001204 */
[----:B------:R-:W-:Y:S01]  /*5e40*/  SHF.R.U32.HI R5, RZ, UR7, R4 ;  /* 0x00000007ff057c19 */ /* 0x000fe20008011604 */
[----:B------:R-:W-:Y:S01]  /*5e50*/  ULDC UR7, c[0x0][0x658] ;  /* 0x0001960000077ab9 */ /* 0x000fe20000000800 */
[----:B--2---:R-:W-:-:S02]  /*5e60*/  @P2 IMAD R15, R25, R6, R20 ;  /* 0x00000006190f2224 */ /* 0x004fc400078e0214 */
[--C-:B------:R-:W-:Y:S02]  /*5e70*/  SHF.R.U64 R20, R22, UR7, R5.reuse ;  /* 0x0000000716147c19 */ /* 0x100fe40008001205 */
[----:B------:R-:W-:-:S03]  /*5e80*/  SHF.R.U32.HI R23, RZ, UR7, R5 ;  /* 0x00000007ff177c19 */ /* 0x000fc60008011605 */
[----:B------:R-:W-:Y:S02]  /*5e90*/  IMAD.MOV.U32 R6, RZ, RZ, R20 ;  /* 0x000000ffff067224 */ /* 0x000fe400078e0014 */
[----:B------:R-:W-:Y:S01]  /*5ea0*/  IMAD.MOV.U32 R5, RZ, RZ, R23 ;  /* 0x000000ffff057224 */ /* 0x000fe200078e0017 */
[----:B------:R-:W-:Y:S06]  /*5eb0*/  @!P0 BRA `(.L_x_112) ;  /* 0x00000000002c8947 */ /* 0x000fec0003800000 */
        /* <DEDUP_REMOVED lines=9> */
[----:B------:R-:W-:-:S04]  /*5f50*/  IMAD.WIDE.U32.X R4, R23, UR9, R4, P1 ;  /* 0x0000000917047c25 */ /* 0x000fc800088e0404 */
[----:B------:R-:W-:-:S07]  /*5f60*/  IMAD.MOV.U32 R6, RZ, RZ, R4 ;  /* 0x000000ffff067224 */ /* 0x000fce00078e0004 */
.L_x_112:
[----:B------:R-:W-:Y:S01]  /*5f70*/  ULDC UR7, c[0x0][0x648] ;  /* 0x0001920000077ab9 */ /* 0x000fe20000000800 */
[----:B------:R-:W-:Y:S01]  /*5f80*/  LOP3.LUT R4, R22, UR6, RZ, 0xc0, !PT ;  /* 0x0000000616047c12 */ /* 0x000fe2000f8ec0ff */
[----:B------:R-:W-:Y:S01]  /*5f90*/  ULDC UR8, c[0x0][0x610] ;  /* 0x0001840000087ab9 */ /* 0x000fe20000000800 */
[----:B------:R-:W-:Y:S01]  /*5fa0*/  SHF.R.U64 R5, R6, UR7, R5 ;  /* 0x0000000706057c19 */ /* 0x000fe20008001205 */
[----:B------:R-:W-:Y:S01]  /*5fb0*/  ULDC UR7, c[0x0][0x638] ;  /* 0x00018e0000077ab9 */ /* 0x000fe20000000800 */
[----:B------:R-:W-:-:S03]  /*5fc0*/  LOP3.LUT R21, R21, UR4, RZ, 0xc0, !PT ;  /* 0x0000000415157c12 */ /* 0x000fc6000f8ec0ff */
[----:B------:R-:W-:Y:S02]  /*5fd0*/  IMAD.MOV R7, RZ, RZ, -R5 ;  /* 0x000000ffff077224 */ /* 0x000fe400078e0a05 */
[----:B------:R-:W-:Y:S02]  /*5fe0*/  IMAD R4, R5, UR5, R4 ;  /* 0x0000000505047c24 */ /* 0x000fe4000f8e0204 */
[----:B------:R-:W-:Y:S01]  /*5ff0*/  IMAD R20, R7, UR7, R20 ;  /* 0x0000000707147c24 */ /* 0x000fe2000f8e0214 */
[----:B------:R-:W-:Y:S01]  /*6000*/  ULDC UR7, c[0x0][0x600] ;  /* 0x0001800000077ab9 */ /* 0x000fe20000000800 */
[----:B------:R-:W-:Y:S02]  /*6010*/  IMAD R15, R4, UR8, R15 ;  /* 0x00000008040f7c24 */ /* 0x000fe4000f8e020f */
[----:B------:R-:W-:Y:S02]  /*6020*/  IMAD R6, R20, UR7, R21 ;  /* 0x0000000714067c24 */ /* 0x000fe4000f8e0215 */
[----:B------:R-:W-:-:S03]  /*6030*/  IMAD.MOV.U32 R4, RZ, RZ, 0x1 ;  /* 0x00000001ff047424 */ /* 0x000fc600078e00ff */
[----:B------:R-:W-:Y:S02]  /*6040*/  SEL R20, R6, R15, !P2 ;  /* 0x0000000f06147207 */ /* 0x000fe40005000000 */
[----:B------:R-:W-:Y:S01]  /*6050*/  SEL R21, R15, R6, !P2 ;  /* 0x000000060f157207 */ /* 0x000fe20005000000 */
[----:B------:R-:W-:-:S07]  /*6060*/  IMAD.MOV.U32 R6, RZ, RZ, R14 ;  /* 0x000000ffff067224 */ /* 0x000fce00078e000e */
.L_x_110:
[----:B------:R-:W-:Y:S05]  /*6070*/  BSYNC B1 ;  /* 0x0000000000017941 */ /* 0x000fea0003800000 */
.L_x_109:
[----:B------:R-:W-:-:S13]  /*6080*/  LOP3.LUT P0, RZ, R4, 0xff, RZ, 0xc0, !PT ;  /* 0x000000ff04ff7812 */ /* 0x000fda000780c0ff */
[----:B------:R-:W-:Y:S05]  /*6090*/  @P0 BRA `(.L_x_113) ;  /* 0xfffffff4000c0947 */ /* 0x000fea000383ffff */
[----:B------:R-:W-:Y:S05]  /*60a0*/  BSYNC B0 ;  /* 0x0000000000007941 */ /* 0x000fea0003800000 */
.L_x_102:
[----:B------:R-:W-:-:S03]  /*60b0*/  UMOV UR7, 0xffffffff ;  /* 0xffffffff00077882 */ /* 0x000fc60000000000 */
[----:B------:R-:W-:Y:S05]  /*60c0*/  BRA.DIV UR7, `(.L_x_114) ;  /* 0x0000000607147947 */ /* 0x000fea000b800000 */
[----:B------:R-:W-:-:S13]  /*60d0*/  ELECT P6, URZ, PT ;  /* 0x00000000003f782f */ /* 0x000fda00038c0000 */
.L_x_128:
[----:B------:R-:W-:Y:S04]  /*60e0*/  BSSY B0, `(.L_x_115) ;  /* 0x000002b000007945 */ /* 0x000fe80003800000 */
[----:B------:R-:W-:Y:S05]  /*60f0*/  @!P6 BRA `(.L_x_116) ;  /* 0x0000000000a4e947 */ /* 0x000fea0003800000 */
[----:B------:R-:W-:-:S04]  /*6100*/  LOP3.LUT R18, R18, 0x2, RZ, 0xfc, !PT ;  /* 0x0000000212127812 */ /* 0x000fc800078efcff */
[----:B------:R-:W-:-:S13]  /*6110*/  ISETP.NE.AND P0, PT, R18, 0x3, PT ;  /* 0x000000031200780c */ /* 0x000fda0003f05270 */
[----:B------:R-:W-:Y:S05]  /*6120*/  @!P0 BRA `(.L_x_117) ;  /* 0x0000000000048947 */ /* 0x000fea0003800000 */
[----:B------:R-:W-:Y:S01]  /*6130*/  BPT.TRAP 0x1 ;  /* 0x000000040000795c */ /* 0x000fe20000300000 */
.L_x_117:
[----:B------:R-:W0:Y:S01]  /*6140*/  S2R R5, SR_CgaCtaId ;  /* 0x0000000000057919 */ /* 0x000e220000008800 */
[----:B------:R-:W-:Y:S02]  /*6150*/  MOV R0, 0x400 ;  /* 0x0000040000007802 */ /* 0x000fe40000000f00 */
[----:B------:R-:W-:Y:S02]  /*6160*/  SHF.L.U32 R2, R3, 0x1f, RZ ;  /* 0x0000001f03027819 */ /* 0x000fe400000006ff */
[----:B0-----:R-:W-:-:S05]  /*6170*/  LEA R5, R5, R0, 0x18 ;  /* 0x0000000005057211 */ /* 0x001fca00078ec0ff */
[----:B------:R-:W-:-:S04]  /*6180*/  VIADD R5, R5, 0x20 ;  /* 0x0000002005057836 */ /* 0x000fc80000000000 */
[C---:B------:R-:W-:Y:S02]  /*6190*/  IMAD R7, R8.reuse, 0x8, R5 ;  /* 0x0000000808077824 */ /* 0x040fe400078e0205 */
[----:B------:R-:W-:Y:S02]  /*61a0*/  VIADD R8, R8, 0x1 ;  /* 0x0000000108087836 */ /* 0x000fe40000000000 */
[----:B------:R-:W0:Y:S03]  /*61b0*/  SYNCS.PHASECHK.TRANS64.TRYWAIT P0, [R7+URZ], R2 ;  /* 0x00000002070075a7 */ /* 0x000e26000800017f */
[----:B------:R-:W-:-:S04]  /*61c0*/  ISETP.NE.AND P1, PT, R8, 0x4, PT ;  /* 0x000000040800780c */ /* 0x000fc80003f25270 */
[----:B------:R-:W-:Y:S02]  /*61d0*/  SEL R0, RZ, 0x1, P1 ;  /* 0x00000001ff007807 */ /* 0x000fe40000800000 */
[----:B------:R-:W-:Y:S02]  /*61e0*/  SEL R8, R8, RZ, P1 ;  /* 0x000000ff08087207 */ /* 0x000fe40000800000 */
[----:B------:R-:W-:-:S03]  /*61f0*/  LOP3.LUT R9, R3, R0, RZ, 0x3c, !PT ;  /* 0x0000000003097212 */ /* 0x000fc600078e3cff */
[----:B------:R-:W-:Y:S01]  /*6200*/  IMAD R6, R8, 0x8, R5 ;  /* 0x0000000808067824 */ /* 0x000fe200078e0205 */
[----:B------:R-:W-:Y:S01]  /*6210*/  SHF.L.U32 R3, R9, 0x1f, RZ ;  /* 0x0000001f09037819 */ /* 0x000fe200000006ff */
[----:B0-----:R-:W-:Y:S06]  /*6220*/  @!P0 BRA `(.L_x_118) ;  /* 0x0000000000dc8947 */ /* 0x001fec0003800000 */
.L_x_129:
[----:B------:R-:W1:Y:S01]  /*6230*/  SYNCS.PHASECHK.TRANS64.TRYWAIT P0, [R6+URZ], R3 ;  /* 0x00000003060075a7 */ /* 0x000e62000800017f */
[----:B------:R-:W-:-:S05]  /*6240*/  VIADD R0, R8, 0x1 ;  /* 0x0000000108007836 */ /* 0x000fca0000000000 */
[----:B------:R-:W-:-:S04]  /*6250*/  ISETP.NE.AND P1, PT, R0, 0x4, PT ;  /* 0x000000040000780c */ /* 0x000fc80003f25270 */
[----:B0-----:R-:W-:Y:S02]  /*6260*/  SEL R2, RZ, 0x1, P1 ;  /* 0x00000001ff027807 */ /* 0x001fe40000800000 */
[----:B------:R-:W-:Y:S02]  /*6270*/  SEL R0, R0, RZ, P1 ;  /* 0x000000ff00007207 */ /* 0x000fe40000800000 */
[----:B------:R-:W-:-:S03]  /*6280*/  LOP3.LUT R9, R9, R2, RZ, 0x3c, !PT ;  /* 0x0000000209097212 */ /* 0x000fc600078e3cff */
[----:B------:R-:W-:Y:S01]  /*6290*/  IMAD R7, R0, 0x8, R5 ;  /* 0x0000000800077824 */ /* 0x000fe200078e0205 */
[----:B------:R-:W-:Y:S01]  /*62a0*/  SHF.L.U32 R4, R9, 0x1f, RZ ;  /* 0x0000001f09047819 */ /* 0x000fe200000006ff */
[----:B-1----:R-:W-:Y:S06]  /*62b0*/  @!P0 BRA `(.L_x_119) ;  /* 0x0000000000cc8947 */ /* 0x002fec0003800000 */
.L_x_130:
[----:B------:R-:W1:Y:S01]  /*62c0*/  SYNCS.PHASECHK.TRANS64.TRYWAIT P0, [R7+URZ], R4 ;  /* 0x00000004070075a7 */ /* 0x000e62000800017f */
[----:B------:R-:W-:-:S05]  /*62d0*/  VIADD R0, R0, 0x1 ;  /* 0x0000000100007836 */ /* 0x000fca0000000000 */
[----:B------:R-:W-:-:S04]  /*62e0*/  ISETP.NE.AND P1, PT, R0, 0x4, PT ;  /* 0x000000040000780c */ /* 0x000fc80003f25270 */
[----:B------:R-:W-:Y:S02]  /*62f0*/  SEL R2, RZ, 0x1, P1 ;  /* 0x00000001ff027807 */ /* 0x000fe40000800000 */
[----:B------:R-:W-:Y:S02]  /*6300*/  SEL R0, R0, RZ, P1 ;  /* 0x000000ff00007207 */ /* 0x000fe40000800000 */
[----:B------:R-:W-:Y:S01]  /*6310*/  LOP3.LUT R2, R9, R2, RZ, 0x3c, !PT ;  /* 0x0000000209027212 */ /* 0x000fe200078e3cff */
[----:B-1----:R-:W-:Y:S06]  /*6320*/  @!P0 BRA `(.L_x_120) ;  /* 0x0000000000c48947 */ /* 0x002fec0003800000 */
.L_x_131:
[----:B------:R-:W-:Y:S01]  /*6330*/  IMAD R5, R0, 0x8, R5 ;  /* 0x0000000800057824 */ /* 0x000fe200078e0205 */
[----:B------:R-:W-:-:S07]  /*6340*/  SHF.L.U32 R0, R2, 0x1f, RZ ;  /* 0x0000001f02007819 */ /* 0x000fce00000006ff */
.L_x_121:
[----:B--2---:R2:W3:Y:S02]  /*6350*/  SYNCS.PHASECHK.TRANS64.TRYWAIT P0, [R5+URZ], R0 ;  /* 0x00000000050075a7 */ /* 0x0044e4000800017f */
[----:B---3--:R-:W-:Y:S05]  /*6360*/  @!P0 NANOSLEEP.SYNCS 0x989680 ;  /* 0x009896800000895d */ /* 0x008fea0003900000 */
[----:B------:R-:W3:Y:S02]  /*6370*/  @!P0 SYNCS.PHASECHK.TRANS64 P0, [R5+URZ], R0 ;  /* 0x00000000050085a7 */ /* 0x000ee4000800007f */
[----:B---3--:R-:W-:Y:S05]  /*6380*/  @!P0 BRA `(.L_x_121) ;  /* 0xfffffffc00f08947 */ /* 0x008fea000383ffff */
.L_x_116:
[----:B------:R-:W-:Y:S05]  /*6390*/  BSYNC B0 ;  /* 0x0000000000007941 */ /* 0x000fea0003800000 */
.L_x_115:
[----:B------:R-:W-:Y:S05]  /*63a0*/  EXIT ;  /* 0x000000000000794d */ /* 0x000fea0003800000 */
.L_x_21:
[----:B-1----:R1:W2:Y:S02]  /*63b0*/  SYNCS.PHASECHK.TRANS64.TRYWAIT P1, [R3+URZ], R0 ;  /* 0x00000000030075a7 */ /* 0x0022a4000802017f */
[----:B--2---:R-:W-:Y:S05]  /*63c0*/  @!P1 NANOSLEEP.SYNCS 0x989680 ;  /* 0x009896800000995d */ /* 0x004fea0003900000 */
[----:B------:R-:W2:Y:S02]  /*63d0*/  @!P1 SYNCS.PHASECHK.TRANS64 P1, [R3+URZ], R0 ;  /* 0x00000000030095a7 */ /* 0x000ea4000802007f */
[----:B--2---:R-:W-:Y:S05]  /*63e0*/  @!P1 BRA `(.L_x_21) ;  /* 0xfffffffc00f09947 */ /* 0x004fea000383ffff */
[----:B------:R-:W-:Y:S05]  /*63f0*/  BRA `(.L_x_20) ;  /* 0xffffffb000ec7947 */ /* 0x000fea000383ffff */
.L_x_26:
[----:B-1----:R1:W2:Y:S02]  /*6400*/  SYNCS.PHASECHK.TRANS64.TRYWAIT P1, [R5+URZ], R4 ;  /* 0x00000004050075a7 */ /* 0x0022a4000802017f */
[----:B--2---:R-:W-:Y:S05]  /*6410*/  @!P1 NANOSLEEP.SYNCS 0x989680 ;  /* 0x009896800000995d */ /* 0x004fea0003900000 */
[----:B------:R-:W2:Y:S02]  /*6420*/  @!P1 SYNCS.PHASECHK.TRANS64 P1, [R5+URZ], R4 ;  /* 0x00000004050095a7 */ /* 0x000ea4000802007f */
[----:B--2---:R-:W-:Y:S05]  /*6430*/  @!P1 BRA `(.L_x_26) ;  /* 0xfffffffc00f09947 */ /* 0x004fea000383ffff */
[----:B------:R-:W-:Y:S05]  /*6440*/  BRA `(.L_x_25) ;  /* 0xffffffb800387947 */ /* 0x000fea000383ffff */
.L_x_103:
[----:B------:R-:W-:Y:S01]  /*6450*/  BSSY B1, `(.L_x_122) ;  /* 0x0000006000017945 */ /* 0x000fe20003800000 */
[----:B------:R-:W-:-:S07]  /*6460*/  IMAD.MOV.U32 R15, RZ, RZ, -0x1 ;  /* 0xffffffffff0f7424 */ /* 0x000fce00078e00ff */
[----:B------:R-:W-:Y:S05]  /*6470*/  WARPSYNC.COLLECTIVE R15, `(.L_x_123) ;  /* 0x000000000f0c7348 */ /* 0x000fea0003c00000 */
[----:B------:R-:W-:Y:S02]  /*6480*/  ELECT P6, UR62, PT ;  /* 0x00000000003e782f */ /* 0x000fe400038c0000 */
[----:B------:R-:W-:Y:S01]  /*6490*/  MOV R14, UR62 ;  /* 0x0000003e000e7c02 */ /* 0x000fe20008000f00 */
[----:B------:R-:W-:Y:S10]  /*64a0*/  ENDCOLLECTIVE ;  /* 0x000000000000791b */ /* 0x000ff40003800000 */
.L_x_123:
[----:B------:R-:W-:Y:S05]  /*64b0*/  BSYNC B1 ;  /* 0x0000000000017941 */ /* 0x000fea0003800000 */
.L_x_122:
[----:B------:R-:W-:Y:S05]  /*64c0*/  BRA `(.L_x_124) ;  /* 0xfffffff0000c7947 */ /* 0x000fea000383ffff */
.L_x_106:
[----:B-1----:R1:W2:Y:S02]  /*64d0*/  SYNCS.PHASECHK.TRANS64.TRYWAIT P0, [R23+URZ+0x20], R14 ;  /* 0x0000200e170075a7 */ /* 0x0022a4000800017f */
[----:B--2---:R-:W-:Y:S05]  /*64e0*/  @!P0 NANOSLEEP.SYNCS 0x989680 ;  /* 0x009896800000895d */ /* 0x004fea0003900000 */
[----:B------:R-:W2:Y:S02]  /*64f0*/  @!P0 SYNCS.PHASECHK.TRANS64 P0, [R23+URZ+0x20], R14 ;  /* 0x0000200e170085a7 */ /* 0x000ea4000800007f */
[----:B--2---:R-:W-:Y:S05]  /*6500*/  @!P0 BRA `(.L_x_106) ;  /* 0xfffffffc00f08947 */ /* 0x004fea000383ffff */
[----:B------:R-:W-:Y:S05]  /*6510*/  BRA `(.L_x_125) ;  /* 0xfffffff000447947 */ /* 0x000fea000383ffff */
.L_x_114:
[----:B------:R-:W-:Y:S01]  /*6520*/  BSSY B0, `(.L_x_126) ;  /* 0x0000006000007945 */ /* 0x000fe20003800000 */
[----:B------:R-:W-:-:S07]  /*6530*/  IMAD.MOV.U32 R15, RZ, RZ, -0x1 ;  /* 0xffffffffff0f7424 */ /* 0x000fce00078e00ff */
[----:B------:R-:W-:Y:S05]  /*6540*/  WARPSYNC.COLLECTIVE R15, `(.L_x_127) ;  /* 0x000000000f0c7348 */ /* 0x000fea0003c00000 */
[----:B------:R-:W-:Y:S02]  /*6550*/  ELECT P6, UR62, PT ;  /* 0x00000000003e782f */ /* 0x000fe400038c0000 */
[----:B------:R-:W-:Y:S01]  /*6560*/  MOV R14, UR62 ;  /* 0x0000003e000e7c02 */ /* 0x000fe20008000f00 */
[----:B------:R-:W-:Y:S10]  /*6570*/  ENDCOLLECTIVE ;  /* 0x000000000000791b */ /* 0x000ff40003800000 */
.L_x_127:
[----:B------:R-:W-:Y:S05]  /*6580*/  BSYNC B0 ;  /* 0x0000000000007941 */ /* 0x000fea0003800000 */
.L_x_126:
[----:B------:R-:W-:Y:S05]  /*6590*/  BRA `(.L_x_128) ;  /* 0xfffffff800d07947 */ /* 0x000fea000383ffff */
.L_x_118:
[----:B0-----:R0:W1:Y:S02]  /*65a0*/  SYNCS.PHASECHK.TRANS64.TRYWAIT P0, [R7+URZ], R2 ;  /* 0x00000002070075a7 */ /* 0x001064000800017f */
[----:B-1----:R-:W-:Y:S05]  /*65b0*/  @!P0 NANOSLEEP.SYNCS 0x989680 ;  /* 0x009896800000895d */ /* 0x002fea0003900000 */
[----:B------:R-:W1:Y:S02]  /*65c0*/  @!P0 SYNCS.PHASECHK.TRANS64 P0, [R7+URZ], R2 ;  /* 0x00000002070085a7 */ /* 0x000e64000800007f */
[----:B-1----:R-:W-:Y:S05]  /*65d0*/  @!P0 BRA `(.L_x_118) ;  /* 0xfffffffc00f08947 */ /* 0x002fea000383ffff */
[----:B------:R-:W-:Y:S05]  /*65e0*/  BRA `(.L_x_129) ;  /* 0xfffffffc00107947 */ /* 0x000fea000383ffff */
.L_x_119:
[----:B0-----:R0:W1:Y:S02]  /*65f0*/  SYNCS.PHASECHK.TRANS64.TRYWAIT P0, [R6+URZ], R3 ;  /* 0x00000003060075a7 */ /* 0x001064000800017f */
[----:B-1----:R-:W-:Y:S05]  /*6600*/  @!P0 NANOSLEEP.SYNCS 0x989680 ;  /* 0x009896800000895d */ /* 0x002fea0003900000 */
[----:B------:R-:W1:Y:S02]  /*6610*/  @!P0 SYNCS.PHASECHK.TRANS64 P0, [R6+URZ], R3 ;  /* 0x00000003060085a7 */ /* 0x000e64000800007f */
[----:B-1----:R-:W-:Y:S05]  /*6620*/  @!P0 BRA `(.L_x_119) ;  /* 0xfffffffc00f08947 */ /* 0x002fea000383ffff */
[----:B------:R-:W-:Y:S05]  /*6630*/  BRA `(.L_x_130) ;  /* 0xfffffffc00207947 */ /* 0x000fea000383ffff */
.L_x_120:
[----:B-1----:R1:W2:Y:S02]  /*6640*/  SYNCS.PHASECHK.TRANS64.TRYWAIT P0, [R7+URZ], R4 ;  /* 0x00000004070075a7 */ /* 0x0022a4000800017f */
[----:B--2---:R-:W-:Y:S05]  /*6650*/  @!P0 NANOSLEEP.SYNCS 0x989680 ;  /* 0x009896800000895d */ /* 0x004fea0003900000 */
[----:B------:R-:W2:Y:S02]  /*6660*/  @!P0 SYNCS.PHASECHK.TRANS64 P0, [R7+URZ], R4 ;  /* 0x00000004070085a7 */ /* 0x000ea4000800007f */
[----:B--2---:R-:W-:Y:S05]  /*6670*/  @!P0 BRA `(.L_x_120) ;  /* 0xfffffffc00f08947 */ /* 0x004fea000383ffff */
[----:B------:R-:W-:Y:S05]  /*6680*/  BRA `(.L_x_131) ;  /* 0xfffffffc00287947 */ /* 0x000fea000383ffff */
.L_x_132:
[----:B------:R-:W-:-:S00]  /*6690*/  BRA `(.L_x_132) ;  /* 0xfffffffc00fc7947 */ /* 0x000fc0000383ffff */
[----:B------:R-:W-:-:S00]  /*66a0*/  NOP ;  /* 0x0000000000007918 */ /* 0x000fc00000000000 */
        /* <DEDUP_REMOVED lines=13> */
.L_x_133:


//--------------------- .nv.global.init           --------------------------
	.section	.nv.global.init,"aw",@progbits
.nv.global.init:
	.type		$str$22,@object
	.size		$str$22,($str$23 - $str$22)
$str$22:
        /*0000*/ 	.byte	0x6b, 0x5f, 0x74, 0x69, 0x6c, 0x65, 0x5f, 0x63, 0x6f, 0x75, 0x6e, 0x74, 0x20, 0x3e, 0x3d, 0x20
        /*0010*/ 	.byte	0x31, 0x00
	.type		$str$23,@object
	.size		$str$23,(__unnamed_1 - $str$23)
$str$23:
        /*0012*/ 	.byte	0x2f, 0x74, 0x6d, 0x70, 0x2f, 0x63, 0x75, 0x74, 0x6c, 0x61, 0x73, 0x73, 0x5f, 0x73, 0x77, 0x65
        /*0022*/ 	.byte	0x65, 0x70, 0x5f, 0x73, 0x72, 0x63, 0x2f, 0x69, 0x6e, 0x63, 0x6c, 0x75, 0x64, 0x65, 0x2f, 0x63
        /*0032*/ 	.byte	0x75, 0x74, 0x6c, 0x61, 0x73, 0x73, 0x2f, 0x67, 0x65, 0x6d, 0x6d, 0x2f, 0x63, 0x6f, 0x6c, 0x6c
        /*0042*/ 	.byte	0x65, 0x63, 0x74, 0x69, 0x76, 0x65, 0x2f, 0x73, 0x6d, 0x39, 0x30, 0x5f, 0x6d, 0x6d, 0x61, 0x5f
        /*0052*/ 	.byte	0x74, 0x6d, 0x61, 0x5f, 0x67, 0x6d, 0x6d, 0x61, 0x5f, 0x73, 0x73, 0x5f, 0x77, 0x61, 0x72, 0x70
        /*0062*/ 	.byte	0x73, 0x70, 0x65, 0x63, 0x69, 0x61, 0x6c, 0x69, 0x7a, 0x65, 0x64, 0x2e, 0x68, 0x70, 0x70, 0x00
	.type		__unnamed_1,@object
	.size		__unnamed_1,(.L_0 - __unnamed_1)
__unnamed_1:
        /*0072*/ 	.byte	0x76, 0x6f, 0x69, 0x64, 0x20, 0x63, 0x75, 0x74, 0x6c, 0x61, 0x73, 0x73, 0x3a, 0x3a, 0x67, 0x65
        /* <DEDUP_REMOVED lines=180> */
        /*0bc2*/ 	.byte	0x65, 0x3a, 0x3a, 0x69, 0x64, 0x65, 0x6e, 0x74, 0x69, 0x74, 0x79, 0x5d, 0x00
.L_0:


//--------------------- .nv.shared._ZN7cutlass13device_kernelINS_4gemm6kernel13GemmUniversalIN4cute5tupleIJiiiiEEENS1_10collective13CollectiveMmaINS1_34MainloopSm90TmaGmmaWarpSpecializedILi4ENS5_IJNS4_1CILi2EEENSA_ILi1EEESC_EEENS1_35KernelTmaWarpSpecializedCooperativeEEENS5_IJNSA_ILi128EEENSA_ILi64EEESG_EEENS_10bfloat16_tENS5_IJlSC_lEEESJ_SK_NS4_8TiledMMAINS4_8MMA_AtomIJNS4_4SM904GMMA27MMA_64x64x16_F32BF16BF16_SSILNSO_5MajorE0ELSQ_0ELNSO_7ScaleInE1ELSR_1EEEEEENS4_6LayoutISD_NS5_IJSC_NSA_ILi0EEESV_EEEEENS5_IJNS4_10UnderscoreESY_SY_EEEEENS4_13SM90_TMA_LOADENS4_14ComposedLayoutINS4_7SwizzleILi3ELi4ELi3EEENS4_18smem_ptr_flag_bitsILi16EEENSU_INS5_IJNSA_ILi8EEESH_EEENS5_IJSH_SC_EEEEEEEvNS4_8identityENS4_23SM90_TMA_LOAD_MULTICASTES1B_vS1C_EENS_8epilogue10collective6detail29Sm90TmaWarpSpecializedAdapterINS1G_15DefaultEpilogueISJ_SK_SK_NS1F_6thread17LinearCombinationISJ_Li1EffLNS1K_9ScaleType4KindE0ELNS_15FloatRoundStyleE2ESJ_EENS1_15EpilogueDefaultEEEEEvvEEEEvNT_6ParamsE --------------------------
	.section	.nv.shared._ZN7cutlass13device_kernelINS_4gemm6kernel13GemmUniversalIN4cute5tupleIJiiiiEEENS1_10collective13CollectiveMmaINS1_34MainloopSm90TmaGmmaWarpSpecializedILi4ENS5_IJNS4_1CILi2EEENSA_ILi1EEESC_EEENS1_35KernelTmaWarpSpecializedCooperativeEEENS5_IJNSA_ILi128EEENSA_ILi64EEESG_EEENS_10bfloat16_tENS5_IJlSC_lEEESJ_SK_NS4_8TiledMMAINS4_8MMA_AtomIJNS4_4SM904GMMA27MMA_64x64x16_F32BF16BF16_SSILNSO_5MajorE0ELSQ_0ELNSO_7ScaleInE1ELSR_1EEEEEENS4_6LayoutISD_NS5_IJSC_NSA_ILi0EEESV_EEEEENS5_IJNS4_10UnderscoreESY_SY_EEEEENS4_13SM90_TMA_LOADENS4_14ComposedLayoutINS4_7SwizzleILi3ELi4ELi3EEENS4_18smem_ptr_flag_bitsILi16EEENSU_INS5_IJNSA_ILi8EEESH_EEENS5_IJSH_SC_EEEEEEEvNS4_8identityENS4_23SM90_TMA_LOAD_MULTICASTES1B_vS1C_EENS_8epilogue10collective6detail29Sm90TmaWarpSpecializedAdapterINS1G_15DefaultEpilogueISJ_SK_SK_NS1F_6thread17LinearCombinationISJ_Li1EffLNS1K_9ScaleType4KindE0ELNS_15FloatRoundStyleE2ESJ_EENS1_15EpilogueDefaultEEEEEvvEEEEvNT_6ParamsE,"aw",@nobits
	.sectionflags	@""
	.align	16
	.zero		1024


//--------------------- .nv.shared.reserved.0     --------------------------
	.section	.nv.shared.reserved.0,"aw",@nobits
	.weak		__nv_reservedSMEM_offset_0_alias
	.size		__nv_reservedSMEM_offset_0_alias, 0, 0
	.other		__nv_reservedSMEM_offset_0_alias,@"STO_CUDA_RESERVED_SHARED STV_DEFAULT"
__nv_reservedSMEM_offset_0_alias:
	.zero		0


//--------------------- .nv.global                --------------------------
	.section	.nv.global,"aw",@nobits
.nv.global:
	.type		_ZN39_INTERNAL_75a1dd3b_4_k_cu_29ec1b38_37614cute1_E,@object
	.size		_ZN39_INTERNAL_75a1dd3b_4_k_cu_29ec1b38_37614cute1_E,(_ZN39_INTERNAL_75a1dd3b_4_k_cu_29ec1b38_37614cuda3std3__45__cpo6cbeginE - _ZN39_INTERNAL_75a1dd3b_4_k_cu_29ec1b38_37614cute1_E)
_ZN39_INTERNAL_75a1dd3b_4_k_cu_29ec1b38_37614cute1_E:
	.zero		1
	.type		_ZN39_INTERNAL_75a1dd3b_4_k_cu_29ec1b38_37614cuda3std3__45__cpo6cbeginE,@object
	.size		_ZN39_INTERNAL_75a1dd3b_4_k_cu_29ec1b38_37614cuda3std3__45__cpo6cbeginE,(_ZN39_INTERNAL_75a1dd3b_4_k_cu_29ec1b38_37614cuda3std3__48in_placeE - _ZN39_INTERNAL_75a1dd3b_4_k_cu_29ec1b38_37614cuda3std3__45__cpo6cbeginE)
_ZN39_INTERNAL_75a1dd3b_4_k_cu_29ec1b38_37614cuda3std3__45__cpo6cbeginE:
	.zero		1
	.type		_ZN39_INTERNAL_75a1dd3b_4_k_cu_29ec1b38_37614cuda3std3__48in_placeE,@object
	.size		_ZN39_INTERNAL_75a1dd3b_4_k_cu_29ec1b38_37614cuda3std3__48in_placeE,(_ZN39_INTERNAL_75a1dd3b_4_k_cu_29ec1b38_37614cuda3std6ranges3__45__cpo9iter_moveE - _ZN39_INTERNAL_75a1dd3b_4_k_cu_29ec1b38_37614cuda3std3__48in_placeE)
_ZN39_INTERNAL_75a1dd3b_4_k_cu_29ec1b38_37614cuda3std3__48in_placeE:
	.zero		1
	.type		_ZN39_INTERNAL_75a1dd3b_4_k_cu_29ec1b38_37614cuda3std6ranges3__45__cpo9iter_moveE,@object
	.size		_ZN39_INTERNAL_75a1dd3b_4_k_cu_29ec1b38_37614cuda3std6ranges3__45__cpo9iter_moveE,(_ZN39_INTERNAL_75a1dd3b_4_k_cu_29ec1b38_37614cuda3std3__45__cpo5beginE - _ZN39_INTERNAL_75a1dd3b_4_k_cu_29ec1b38_37614cuda3std6ranges3__45__cpo9iter_moveE)
_ZN39_INTERNAL_75a1dd3b_4_k_cu_29ec1b38_37614cuda3std6ranges3__45__cpo9iter_moveE:
	.zero		1
	.type		_ZN39_INTERNAL_75a1dd3b_4_k_cu_29ec1b38_37614cuda3std3__45__cpo5beginE,@object
	.size		_ZN39_INTERNAL_75a1dd3b_4_k_cu_29ec1b38_37614cuda3std3__45__cpo5beginE,(_ZN39_INTERNAL_75a1dd3b_4_k_cu_29ec1b38_37614cuda3std3__441_GLOBAL__N__75a1dd3b_4_k_cu_29ec1b38_37616ignoreE - _ZN39_INTERNAL_75a1dd3b_4_k_cu_29ec1b38_37614cuda3std3__45__cpo5beginE)
_ZN39_INTERNAL_75a1dd3b_4_k_cu_29ec1b38_37614cuda3std3__45__cpo5beginE:
	.zero		1
	.type		_ZN39_INTERNAL_75a1dd3b_4_k_cu_29ec1b38_37614cuda3std3__441_GLOBAL__N__75a1dd3b_4_k_cu_29ec1b38_37616ignoreE,@object
	.size		_ZN39_INTERNAL_75a1dd3b_4_k_cu_29ec1b38_37614cuda3std3__441_GLOBAL__N__75a1dd3b_4_k_cu_29ec1b38_37616ignoreE,(_ZN39_INTERNAL_75a1dd3b_4_k_cu_29ec1b38_37614cute7productE - _ZN39_INTERNAL_75a1dd3b_4_k_cu_29ec1b38_37614cuda3std3__441_GLOBAL__N__75a1dd3b_4_k_cu_29ec1b38_37616ignoreE)
_ZN39_INTERNAL_75a1dd3b_4_k_cu_29ec1b38_37614cuda3std3__441_GLOBAL__N__75a1dd3b_4_k_cu_29ec1b38_37616ignoreE:
	.zero		1
	.type		_ZN39_INTERNAL_75a1dd3b_4_k_cu_29ec1b38_37614cute7productE,@object
	.size		_ZN39_INTERNAL_75a1dd3b_4_k_cu_29ec1b38_37614cute7productE,(_ZN39_INTERNAL_75a1dd3b_4_k_cu_29ec1b38_37614cuda3std3__45__cpo3endE - _ZN39_INTERNAL_75a1dd3b_4_k_cu_29ec1b38_37614cute7productE)
_ZN39_INTERNAL_75a1dd3b_4_k_cu_29ec1b38_37614cute7productE:
	.zero		1
	.type		_ZN39_INTERNAL_75a1dd3b_4_k_cu_29ec1b38_37614cuda3std3__45__cpo3endE,@object
	.size		_ZN39_INTERNAL_75a1dd3b_4_k_cu_29ec1b38_37614cuda3std3__45__cpo3endE,(_ZN39_INTERNAL_75a1dd3b_4_k_cu_29ec1b38_37614cuda3std3__419piecewise_constructE - _ZN39_INTERNAL_75a1dd3b_4_k_cu_29ec1b38_37614cuda3std3__45__cpo3endE)
_ZN39_INTERNAL_75a1dd3b_4_k_cu_29ec1b38_37614cuda3std3__45__cpo3endE:
	.zero		1
	.type		_ZN39_INTERNAL_75a1dd3b_4_k_cu_29ec1b38_37614cuda3std3__419piecewise_constructE,@object
	.size		_ZN39_INTERNAL_75a1dd3b_4_k_cu_29ec1b38_37614cuda3std3__419piecewise_constructE,(_ZN39_INTERNAL_75a1dd3b_4_k_cu_29ec1b38_37614cuda3std3__45__cpo4cendE - _ZN39_INTERNAL_75a1dd3b_4_k_cu_29ec1b38_37614cuda3std3__419piecewise_constructE)
_ZN39_INTERNAL_75a1dd3b_4_k_cu_29ec1b38_37614cuda3std3__419piecewise_constructE:
	.zero		1
	.type		_ZN39_INTERNAL_75a1dd3b_4_k_cu_29ec1b38_37614cuda3std3__45__cpo4cendE,@object
	.size		_ZN39_INTERNAL_75a1dd3b_4_k_cu_29ec1b38_37614cuda3std3__45__cpo4cendE,(_ZN39_INTERNAL_75a1dd3b_4_k_cu_29ec1b38_37614cuda3std6ranges3__45__cpo4swapE - _ZN39_INTERNAL_75a1dd3b_4_k_cu_29ec1b38_37614cuda3std3__45__cpo4cendE)
_ZN39_INTERNAL_75a1dd3b_4_k_cu_29ec1b38_37614cuda3std3__45__cpo4cendE:
	.zero		1
	.type		_ZN39_INTERNAL_75a1dd3b_4_k_cu_29ec1b38_37614cuda3std6ranges3__45__cpo4swapE,@object
	.size		_ZN39_INTERNAL_75a1dd3b_4_k_cu_29ec1b38_37614cuda3std6ranges3__45__cpo4swapE,(.L_8 - _ZN39_INTERNAL_75a1dd3b_4_k_cu_29ec1b38_37614cuda3std6ranges3__45__cpo4swapE)
_ZN39_INTERNAL_75a1dd3b_4_k_cu_29ec1b38_37614cuda3std6ranges3__45__cpo4swapE:
	.zero		1
.L_8:


//--------------------- .nv.constant0._ZN7cutlass13device_kernelINS_4gemm6kernel13GemmUniversalIN4cute5tupleIJiiiiEEENS1_10collective13CollectiveMmaINS1_34MainloopSm90TmaGmmaWarpSpecializedILi4ENS5_IJNS4_1CILi2EEENSA_ILi1EEESC_EEENS1_35KernelTmaWarpSpecializedCooperativeEEENS5_IJNSA_ILi128EEENSA_ILi64EEESG_EEENS_10bfloat16_tENS5_IJlSC_lEEESJ_SK_NS4_8TiledMMAINS4_8MMA_AtomIJNS4_4SM904GMMA27MMA_64x64x16_F32BF16BF16_SSILNSO_5MajorE0ELSQ_0ELNSO_7ScaleInE1ELSR_1EEEEEENS4_6LayoutISD_NS5_IJSC_NSA_ILi0EEESV_EEEEENS5_IJNS4_10UnderscoreESY_SY_EEEEENS4_13SM90_TMA_LOADENS4_14ComposedLayoutINS4_7SwizzleILi3ELi4ELi3EEENS4_18smem_ptr_flag_bitsILi16EEENSU_INS5_IJNSA_ILi8EEESH_EEENS5_IJSH_SC_EEEEEEEvNS4_8identityENS4_23SM90_TMA_LOAD_MULTICASTES1B_vS1C_EENS_8epilogue10collective6detail29Sm90TmaWarpSpecializedAdapterINS1G_15DefaultEpilogueISJ_SK_SK_NS1F_6thread17LinearCombinationISJ_Li1EffLNS1K_9ScaleType4KindE0ELNS_15FloatRoundStyleE2ESJ_EENS1_15EpilogueDefaultEEEEEvvEEEEvNT_6ParamsE --------------------------
	.section	.nv.constant0._ZN7cutlass13device_kernelINS_4gemm6kernel13GemmUniversalIN4cute5tupleIJiiiiEEENS1_10collective13CollectiveMmaINS1_34MainloopSm90TmaGmmaWarpSpecializedILi4ENS5_IJNS4_1CILi2EEENSA_ILi1EEESC_EEENS1_35KernelTmaWarpSpecializedCooperativeEEENS5_IJNSA_ILi128EEENSA_ILi64EEESG_EEENS_10bfloat16_tENS5_IJlSC_lEEESJ_SK_NS4_8TiledMMAINS4_8MMA_AtomIJNS4_4SM904GMMA27MMA_64x64x16_F32BF16BF16_SSILNSO_5MajorE0ELSQ_0ELNSO_7ScaleInE1ELSR_1EEEEEENS4_6LayoutISD_NS5_IJSC_NSA_ILi0EEESV_EEEEENS5_IJNS4_10UnderscoreESY_SY_EEEEENS4_13SM90_TMA_LOADENS4_14ComposedLayoutINS4_7SwizzleILi3ELi4ELi3EEENS4_18smem_ptr_flag_bitsILi16EEENSU_INS5_IJNSA_ILi8EEESH_EEENS5_IJSH_SC_EEEEEEEvNS4_8identityENS4_23SM90_TMA_LOAD_MULTICASTES1B_vS1C_EENS_8epilogue10collective6detail29Sm90TmaWarpSpecializedAdapterINS1G_15DefaultEpilogueISJ_SK_SK_NS1F_6thread17LinearCombinationISJ_Li1EffLNS1K_9ScaleType4KindE0ELNS_15FloatRoundStyleE2ESJ_EENS1_15EpilogueDefaultEEEEEvvEEEEvNT_6ParamsE,"a",@progbits
	.sectionflags	@""
	.align	4
.nv.constant0._ZN7cutlass13device_kernelINS_4gemm6kernel13GemmUniversalIN4cute5tupleIJiiiiEEENS1_10collective13CollectiveMmaINS1_34MainloopSm90TmaGmmaWarpSpecializedILi4ENS5_IJNS4_1CILi2EEENSA_ILi1EEESC_EEENS1_35KernelTmaWarpSpecializedCooperativeEEENS5_IJNSA_ILi128EEENSA_ILi64EEESG_EEENS_10bfloat16_tENS5_IJlSC_lEEESJ_SK_NS4_8TiledMMAINS4_8MMA_AtomIJNS4_4SM904GMMA27MMA_64x64x16_F32BF16BF16_SSILNSO_5MajorE0ELSQ_0ELNSO_7ScaleInE1ELSR_1EEEEEENS4_6LayoutISD_NS5_IJSC_NSA_ILi0EEESV_EEEEENS5_IJNS4_10UnderscoreESY_SY_EEEEENS4_13SM90_TMA_LOADENS4_14ComposedLayoutINS4_7SwizzleILi3ELi4ELi3EEENS4_18smem_ptr_flag_bitsILi16EEENSU_INS5_IJNSA_ILi8EEESH_EEENS5_IJSH_SC_EEEEEEEvNS4_8identityENS4_23SM90_TMA_LOAD_MULTICASTES1B_vS1C_EENS_8epilogue10collective6detail29Sm90TmaWarpSpecializedAdapterINS1G_15DefaultEpilogueISJ_SK_SK_NS1F_6thread17LinearCombinationISJ_Li1EffLNS1K_9ScaleType4KindE0ELNS_15FloatRoundStyleE2ESJ_EENS1_15EpilogueDefaultEEEEEvvEEEEvNT_6ParamsE:
	.zero		1664


//--------------------- SYMBOLS --------------------------

	.type		.nv.reservedSmem.offset0,@object
	.size		.nv.reservedSmem.offset0,0x4
	.type		__assertfail,@function
